	.target	sm_90a

	.elftype	@"ET_EXEC"


//--------------------- .note.nv.tkinfo           --------------------------
	.section	.note.nv.tkinfo,"",@"SHT_NOTE"
	.sectionflags	@"SHF_NOTE_NV_TKINFO"
	.tkinfo
        /*0018*/ 	.word	0x00000002
        /*0030*/ 	.string	""
        /*0030*/ 	.string	"ptxas"
        /*0030*/ 	.string	"Cuda compilation tools, release 13.0, V13.0.88"
        /*0030*/ 	.string	"Build cuda_13.0.r13.0/compiler.36424714_0"
        /*0030*/ 	.string	"-arch sm_90a -m 64 "



//--------------------- .note.nv.cuinfo           --------------------------
	.section	.note.nv.cuinfo,"",@"SHT_NOTE"
	.sectionflags	@"SHF_NOTE_NV_CUINFO"
        /*0018*/ 	.short	0x0002
        /*001a*/ 	.short	0x005a
        /*001c*/ 	.short	0x0082
	.zero		2


//--------------------- .nv.info                  --------------------------
	.section	.nv.info,"",@"SHT_CUDA_INFO"
	.align	4


	//----- nvinfo : EIATTR_REGCOUNT
	.align		4
        /*0000*/ 	.byte	0x04, 0x2f
        /*0002*/ 	.short	(.L_15 - .L_14)
	.align		4
.L_14:
        /*0004*/ 	.word	index@(_ZN7cutlass13device_kernelINS_4gemm6kernel13GemmUniversalIN4cute5tupleIJiiiiEEENS1_10collective13CollectiveMmaINS1_34MainloopSm90TmaGmmaWarpSpecializedILi3ENS5_IJNS4_1CILi1EEESB_SB_EEENS1_35KernelTmaWarpSpecializedCooperativeEEENS5_IJNSA_ILi256EEESF_NSA_ILi128EEEEEEaNS5_IJlSB_lEEEaSI_NS4_8TiledMMAINS4_8MMA_AtomIJNS4_4SM904GMMA27MMA_64x256x32_S32S8S8_SS_TNEEEENS4_6LayoutINS5_IJNSA_ILi2EEESB_SB_EEENS5_IJSB_NSA_ILi0EEESS_EEEEENS5_IJNS4_10UnderscoreESV_SV_EEEEENS4_13SM90_TMA_LOADENS4_14ComposedLayoutINS4_7SwizzleILi3ELi4ELi3EEENS4_18smem_ptr_flag_bitsILi8EEENSP_INS5_IJNSA_ILi8EEESG_EEENS5_IJSG_SB_EEEEEEEvNS4_8identityESY_S18_vS19_EENS_8epilogue10collective6detail29Sm90TmaWarpSpecializedAdapterINS1C_15DefaultEpilogueIaSI_SI_NS1B_6thread17LinearCombinationIaLi1EiiLNS1G_9ScaleType4KindE0ELNS_15FloatRoundStyleE2EaEENS1_15EpilogueDefaultEEEEEvvEEEEvNT_6ParamsE)
        /*0008*/ 	.word	0x000000a8


	//----- nvinfo : EIATTR_FRAME_SIZE
	.align		4
.L_15:
        /*000c*/ 	.byte	0x04, 0x11
        /*000e*/ 	.short	(.L_17 - .L_16)
	.align		4
.L_16:
        /*0010*/ 	.word	index@(_ZN7cutlass13device_kernelINS_4gemm6kernel13GemmUniversalIN4cute5tupleIJiiiiEEENS1_10collective13CollectiveMmaINS1_34MainloopSm90TmaGmmaWarpSpecializedILi3ENS5_IJNS4_1CILi1EEESB_SB_EEENS1_35KernelTmaWarpSpecializedCooperativeEEENS5_IJNSA_ILi256EEESF_NSA_ILi128EEEEEEaNS5_IJlSB_lEEEaSI_NS4_8TiledMMAINS4_8MMA_AtomIJNS4_4SM904GMMA27MMA_64x256x32_S32S8S8_SS_TNEEEENS4_6LayoutINS5_IJNSA_ILi2EEESB_SB_EEENS5_IJSB_NSA_ILi0EEESS_EEEEENS5_IJNS4_10UnderscoreESV_SV_EEEEENS4_13SM90_TMA_LOADENS4_14ComposedLayoutINS4_7SwizzleILi3ELi4ELi3EEENS4_18smem_ptr_flag_bitsILi8EEENSP_INS5_IJNSA_ILi8EEESG_EEENS5_IJSG_SB_EEEEEEEvNS4_8identityESY_S18_vS19_EENS_8epilogue10collective6detail29Sm90TmaWarpSpecializedAdapterINS1C_15DefaultEpilogueIaSI_SI_NS1B_6thread17LinearCombinationIaLi1EiiLNS1G_9ScaleType4KindE0ELNS_15FloatRoundStyleE2EaEENS1_15EpilogueDefaultEEEEEvvEEEEvNT_6ParamsE)
        /*0014*/ 	.word	0x00000778


	//----- nvinfo : EIATTR_MIN_STACK_SIZE
	.align		4
.L_17:
        /*0018*/ 	.byte	0x04, 0x12
        /*001a*/ 	.short	(.L_19 - .L_18)
	.align		4
.L_18:
        /*001c*/ 	.word	index@(_ZN7cutlass13device_kernelINS_4gemm6kernel13GemmUniversalIN4cute5tupleIJiiiiEEENS1_10collective13CollectiveMmaINS1_34MainloopSm90TmaGmmaWarpSpecializedILi3ENS5_IJNS4_1CILi1EEESB_SB_EEENS1_35KernelTmaWarpSpecializedCooperativeEEENS5_IJNSA_ILi256EEESF_NSA_ILi128EEEEEEaNS5_IJlSB_lEEEaSI_NS4_8TiledMMAINS4_8MMA_AtomIJNS4_4SM904GMMA27MMA_64x256x32_S32S8S8_SS_TNEEEENS4_6LayoutINS5_IJNSA_ILi2EEESB_SB_EEENS5_IJSB_NSA_ILi0EEESS_EEEEENS5_IJNS4_10UnderscoreESV_SV_EEEEENS4_13SM90_TMA_LOADENS4_14ComposedLayoutINS4_7SwizzleILi3ELi4ELi3EEENS4_18smem_ptr_flag_bitsILi8EEENSP_INS5_IJNSA_ILi8EEESG_EEENS5_IJSG_SB_EEEEEEEvNS4_8identityESY_S18_vS19_EENS_8epilogue10collective6detail29Sm90TmaWarpSpecializedAdapterINS1C_15DefaultEpilogueIaSI_SI_NS1B_6thread17LinearCombinationIaLi1EiiLNS1G_9ScaleType4KindE0ELNS_15FloatRoundStyleE2EaEENS1_15EpilogueDefaultEEEEEvvEEEEvNT_6ParamsE)
        /*0020*/ 	.word	0x00000778
.L_19:


//--------------------- .nv.compat                --------------------------
	.section	.nv.compat,"",@"SHT_CUDA_COMPAT_INFO"
	.align	4
        /*0000*/ 	.byte	0x02, 0x09, 0x01, 0x00, 0x02, 0x02, 0x04, 0x00, 0x02, 0x05, 0x05, 0x00, 0x03, 0x07, 0x01, 0x01
        /*0010*/ 	.byte	0x02, 0x03, 0x01, 0x00, 0x02, 0x06, 0x01, 0x00, 0x04, 0x0b, 0x08, 0x00, 0x00, 0x00, 0x00, 0x00
        /*0020*/ 	.byte	0x00, 0x00, 0x00, 0x00


//--------------------- .nv.info._ZN7cutlass13device_kernelINS_4gemm6kernel13GemmUniversalIN4cute5tupleIJiiiiEEENS1_10collective13CollectiveMmaINS1_34MainloopSm90TmaGmmaWarpSpecializedILi3ENS5_IJNS4_1CILi1EEESB_SB_EEENS1_35KernelTmaWarpSpecializedCooperativeEEENS5_IJNSA_ILi256EEESF_NSA_ILi128EEEEEEaNS5_IJlSB_lEEEaSI_NS4_8TiledMMAINS4_8MMA_AtomIJNS4_4SM904GMMA27MMA_64x256x32_S32S8S8_SS_TNEEEENS4_6LayoutINS5_IJNSA_ILi2EEESB_SB_EEENS5_IJSB_NSA_ILi0EEESS_EEEEENS5_IJNS4_10UnderscoreESV_SV_EEEEENS4_13SM90_TMA_LOADENS4_14ComposedLayoutINS4_7SwizzleILi3ELi4ELi3EEENS4_18smem_ptr_flag_bitsILi8EEENSP_INS5_IJNSA_ILi8EEESG_EEENS5_IJSG_SB_EEEEEEEvNS4_8identityESY_S18_vS19_EENS_8epilogue10collective6detail29Sm90TmaWarpSpecializedAdapterINS1C_15DefaultEpilogueIaSI_SI_NS1B_6thread17LinearCombinationIaLi1EiiLNS1G_9ScaleType4KindE0ELNS_15FloatRoundStyleE2EaEENS1_15EpilogueDefaultEEEEEvvEEEEvNT_6ParamsE --------------------------
	.section	.nv.info._ZN7cutlass13device_kernelINS_4gemm6kernel13GemmUniversalIN4cute5tupleIJiiiiEEENS1_10collective13CollectiveMmaINS1_34MainloopSm90TmaGmmaWarpSpecializedILi3ENS5_IJNS4_1CILi1EEESB_SB_EEENS1_35KernelTmaWarpSpecializedCooperativeEEENS5_IJNSA_ILi256EEESF_NSA_ILi128EEEEEEaNS5_IJlSB_lEEEaSI_NS4_8TiledMMAINS4_8MMA_AtomIJNS4_4SM904GMMA27MMA_64x256x32_S32S8S8_SS_TNEEEENS4_6LayoutINS5_IJNSA_ILi2EEESB_SB_EEENS5_IJSB_NSA_ILi0EEESS_EEEEENS5_IJNS4_10UnderscoreESV_SV_EEEEENS4_13SM90_TMA_LOADENS4_14ComposedLayoutINS4_7SwizzleILi3ELi4ELi3EEENS4_18smem_ptr_flag_bitsILi8EEENSP_INS5_IJNSA_ILi8EEESG_EEENS5_IJSG_SB_EEEEEEEvNS4_8identityESY_S18_vS19_EENS_8epilogue10collective6detail29Sm90TmaWarpSpecializedAdapterINS1C_15DefaultEpilogueIaSI_SI_NS1B_6thread17LinearCombinationIaLi1EiiLNS1G_9ScaleType4KindE0ELNS_15FloatRoundStyleE2EaEENS1_15EpilogueDefaultEEEEEvvEEEEvNT_6ParamsE,"",@"SHT_CUDA_INFO"
	.sectionflags	@""
	.align	4


	//----- nvinfo : EIATTR_CUDA_API_VERSION
	.align		4
        /*0000*/ 	.byte	0x04, 0x37
        /*0002*/ 	.short	(.L_21 - .L_20)
.L_20:
        /*0004*/ 	.word	0x00000082


	//----- nvinfo : EIATTR_KPARAM_INFO
	.align		4
.L_21:
        /*0008*/ 	.byte	0x04, 0x17
        /*000a*/ 	.short	(.L_23 - .L_22)
.L_22:
        /*000c*/ 	.word	0x00000000
        /*0010*/ 	.short	0x0000
        /*0012*/ 	.short	0x0070
        /*0014*/ 	.byte	0x00, 0xf0, 0x01, 0x10


	//----- nvinfo : EIATTR_SPARSE_MMA_MASK
	.align		4
.L_23:
        /*0018*/ 	.byte	0x03, 0x50
        /*001a*/ 	.short	0x0000


	//----- nvinfo : EIATTR_MAXREG_COUNT
	.align		4
        /*001c*/ 	.byte	0x03, 0x1b
        /*001e*/ 	.short	0x00a8


	//----- nvinfo : EIATTR_NUM_BARRIERS
	.align		4
        /*0020*/ 	.byte	0x02, 0x4c
        /*0022*/ 	.byte	0x01
	.zero		1


	//----- nvinfo : EIATTR_EXTERNS
	.align		4
        /*0024*/ 	.byte	0x04, 0x0f
        /*0026*/ 	.short	(.L_25 - .L_24)


	//   ....[0]....
	.align		4
.L_24:
        /*0028*/ 	.word	index@(__assertfail)


	//----- nvinfo : EIATTR_ANNOTATIONS
	.align		4
.L_25:
        /*002c*/ 	.byte	0x04, 0x55
        /*002e*/ 	.short	(.L_27 - .L_26)


	//   ....[0]....
.L_26:
        /*0030*/ 	.word	0x00000001
        /*0034*/ 	.byte	0x70, 0x06, 0x00, 0x00, 0x01, 0x00, 0x00, 0x00, 0x90, 0x06, 0x00, 0x00, 0x01, 0x00, 0x00, 0x00
        /* <DEDUP_REMOVED lines=709> */
        /*2c94*/ 	.byte	0x70, 0x7a, 0x01, 0x00, 0x01, 0x00, 0x00, 0x00, 0x90, 0x7a, 0x01, 0x00


	//----- nvinfo : EIATTR_MERCURY_ISA_VERSION
	.align		4
.L_27:
        /*2ca0*/ 	.byte	0x03, 0x5f
        /*2ca2*/ 	.short	0x0101


	//----- nvinfo : EIATTR_INT_WARP_WIDE_INSTR_OFFSETS
	.align		4
        /*2ca4*/ 	.byte	0x04, 0x31
        /*2ca6*/ 	.short	(.L_29 - .L_28)


	//   ....[0]....
.L_28:
        /*2ca8*/ 	.word	0x000004e0


	//   ....[1]....
        /*2cac*/ 	.word	0x000004f0


	//   ....[2]....
        /*2cb0*/ 	.word	0x00000580


	//----- nvinfo : EIATTR_COOP_GROUP_MASK_REGIDS
	.align		4
.L_29:
        /*2cb4*/ 	.byte	0x04, 0x29
        /*2cb6*/ 	.short	(.L_31 - .L_30)


	//   ....[0]....
.L_30:
        /*2cb8*/ 	.word	0xffffffff


	//   ....[1]....
        /*2cbc*/ 	.word	0xffffffff


	//   ....[2]....
        /*2cc0*/ 	.word	0xffffffff


	//   ....[3]....
        /*2cc4*/ 	.word	0xffffffff


	//   ....[4]....
        /*2cc8*/ 	.word	0xffffffff


	//----- nvinfo : EIATTR_COOP_GROUP_INSTR_OFFSETS
	.align		4
.L_31:
        /*2ccc*/ 	.byte	0x04, 0x28
        /*2cce*/ 	.short	(.L_33 - .L_32)


	//   ....[0]....
.L_32:
        /*2cd0*/ 	.word	0x00000070


	//   ....[1]....
        /*2cd4*/ 	.word	0x00000080


	//   ....[2]....
        /*2cd8*/ 	.word	0x000001a0


	//   ....[3]....
        /*2cdc*/ 	.word	0x00000390


	//   ....[4]....
        /*2ce0*/ 	.word	0x00001150


	//----- nvinfo : EIATTR_REG_RECONFIG
	.align		4
.L_33:
        /*2ce4*/ 	.byte	0x01, 0x54
	.zero		2


	//----- nvinfo : EIATTR_SYSCALL_OFFSETS
	.align		4
        /*2ce8*/ 	.byte	0x04, 0x46
        /*2cea*/ 	.short	(.L_35 - .L_34)


	//   ....[0]....
.L_34:
        /*2cec*/ 	.word	0x00001310


	//----- nvinfo : EIATTR_MBARRIER_INSTR_OFFSETS
	.align		4
.L_35:
        /*2cf0*/ 	.byte	0x04, 0x39
        /*2cf2*/ 	.short	(.L_37 - .L_36)


	//   ....[0]....
.L_36:
        /*2cf4*/ 	.word	0x00000320
        /*2cf8*/ 	.word	0x000000ff
        /*2cfc*/ 	.word	0x00000000
        /*2d00*/ 	.short	0x0100
        /*2d02*/ 	.byte	0x08
	.zero		1


	//   ....[1]....
        /*2d04*/ 	.word	0x00000330
        /*2d08*/ 	.word	0x000000ff
        /*2d0c*/ 	.word	0x00000018
        /*2d10*/ 	.short	0x0100
        /*2d12*/ 	.byte	0x08
	.zero		1


	//   ....[2]....
        /*2d14*/ 	.word	0x00000340
        /*2d18*/ 	.word	0x000000ff
        /*2d1c*/ 	.word	0x00000008
        /*2d20*/ 	.short	0x0100
        /*2d22*/ 	.byte	0x08
	.zero		1


	//   ....[3]....
        /*2d24*/ 	.word	0x00000350
        /*2d28*/ 	.word	0x000000ff
        /*2d2c*/ 	.word	0x00000020
        /*2d30*/ 	.short	0x0100
        /*2d32*/ 	.byte	0x08
	.zero		1


	//   ....[4]....
        /*2d34*/ 	.word	0x00000360
        /*2d38*/ 	.word	0x000000ff
        /*2d3c*/ 	.word	0x00000010
        /*2d40*/ 	.short	0x0100
        /*2d42*/ 	.byte	0x08
	.zero		1


	//   ....[5]....
        /*2d44*/ 	.word	0x00000370
        /*2d48*/ 	.word	0x000000ff
        /*2d4c*/ 	.word	0x00000028
        /*2d50*/ 	.short	0x0100
        /*2d52*/ 	.byte	0x08
	.zero		1


	//   ....[6]....
        /*2d54*/ 	.word	0x00000600
        /*2d58*/ 	.word	0x000000ff
        /*2d5c*/ 	.word	0x00000040
        /*2d60*/ 	.short	0x0100
        /*2d62*/ 	.byte	0x10
	.zero		1


	//   ....[7]....
        /*2d64*/ 	.word	0x000006a0
        /*2d68*/ 	.word	0x000000ff
        /*2d6c*/ 	.word	0x00000048
        /*2d70*/ 	.short	0x0100
        /*2d72*/ 	.byte	0x10
	.zero		1


	//   ....[8]....
        /*2d74*/ 	.word	0x000013f0
        /*2d78*/ 	.word	0x00000003
        /*2d7c*/ 	.word	0x00000000
        /*2d80*/ 	.short	0x010a
        /*2d82*/ 	.byte	0x3f
	.zero		1


	//   ....[9]....
        /*2d84*/ 	.word	0x00001430
        /*2d88*/ 	.word	0x00000003
        /*2d8c*/ 	.word	0x00000000
        /*2d90*/ 	.short	0x010a
        /*2d92*/ 	.byte	0x3f
	.zero		1


	//   ....[10]....
        /*2d94*/ 	.word	0x00004a30
        /*2d98*/ 	.word	0x00000002
        /*2d9c*/ 	.word	0x00000000
        /*2da0*/ 	.short	0x010a
        /*2da2*/ 	.byte	0x3f
	.zero		1


	//   ....[11]....
        /*2da4*/ 	.word	0x00004a70
        /*2da8*/ 	.word	0x00000002
        /*2dac*/ 	.word	0x00000000
        /*2db0*/ 	.short	0x010a
        /*2db2*/ 	.byte	0x3f
	.zero		1


	//   ....[12]....
        /*2db4*/ 	.word	0x00008b10
        /*2db8*/ 	.word	0x00000002
        /*2dbc*/ 	.word	0x00000000
        /*2dc0*/ 	.short	0x0101
        /*2dc2*/ 	.byte	0x3f
	.zero		1


	//   ....[13]....
        /*2dc4*/ 	.word	0x00008d20
        /*2dc8*/ 	.word	0x00000000
        /*2dcc*/ 	.word	0x00000000
        /*2dd0*/ 	.short	0x0101
        /*2dd2*/ 	.byte	0x3f
	.zero		1


	//   ....[14]....
        /*2dd4*/ 	.word	0x00017640
        /*2dd8*/ 	.word	0x0000000a
        /*2ddc*/ 	.word	0x00000018
        /*2de0*/ 	.short	0x010a
        /*2de2*/ 	.byte	0x3f
	.zero		1


	//   ....[15]....
        /*2de4*/ 	.word	0x00017990
        /*2de8*/ 	.word	0x00000002
        /*2dec*/ 	.word	0x00000048
        /*2df0*/ 	.short	0x0101
        /*2df2*/ 	.byte	0x3f
	.zero		1


	//   ....[16]....
        /*2df4*/ 	.word	0x00018190
        /*2df8*/ 	.word	0x00000005
        /*2dfc*/ 	.word	0x00000000
        /*2e00*/ 	.short	0x010a
        /*2e02*/ 	.byte	0x3f
	.zero		1


	//   ....[17]....
        /*2e04*/ 	.word	0x00018220
        /*2e08*/ 	.word	0x00000007
        /*2e0c*/ 	.word	0x00000000
        /*2e10*/ 	.short	0x010a
        /*2e12*/ 	.byte	0x3f
	.zero		1


	//   ....[18]....
        /*2e14*/ 	.word	0x000182b0
        /*2e18*/ 	.word	0x00000003
        /*2e1c*/ 	.word	0x00000000
        /*2e20*/ 	.short	0x010a
        /*2e22*/ 	.byte	0x3f
	.zero		1


	//   ....[19]....
        /*2e24*/ 	.word	0x00018310
        /*2e28*/ 	.word	0x00000003
        /*2e2c*/ 	.word	0x00000000
        /*2e30*/ 	.short	0x010a
        /*2e32*/ 	.byte	0x3f
	.zero		1


	//   ....[20]....
        /*2e34*/ 	.word	0x00018360
        /*2e38*/ 	.word	0x00000002
        /*2e3c*/ 	.word	0x00000000
        /*2e40*/ 	.short	0x010a
        /*2e42*/ 	.byte	0x3f
	.zero		1


	//   ....[21]....
        /*2e44*/ 	.word	0x00018430
        /*2e48*/ 	.word	0x0000000a
        /*2e4c*/ 	.word	0x00000018
        /*2e50*/ 	.short	0x010a
        /*2e52*/ 	.byte	0x3f
	.zero		1


	//   ....[22]....
        /*2e54*/ 	.word	0x00018500
        /*2e58*/ 	.word	0x00000005
        /*2e5c*/ 	.word	0x00000000
        /*2e60*/ 	.short	0x010a
        /*2e62*/ 	.byte	0x3f
	.zero		1


	//   ....[23]....
        /*2e64*/ 	.word	0x00018550
        /*2e68*/ 	.word	0x00000007
        /*2e6c*/ 	.word	0x00000000
        /*2e70*/ 	.short	0x010a
        /*2e72*/ 	.byte	0x3f
	.zero		1


	//----- nvinfo : EIATTR_NUM_MBARRIERS
	.align		4
.L_37:
        /*2e74*/ 	.byte	0x03, 0x38
        /*2e76*/ 	.short	0x0008


	//----- nvinfo : EIATTR_EXIT_INSTR_OFFSETS
	.align		4
        /*2e78*/ 	.byte	0x04, 0x1c
        /*2e7a*/ 	.short	(.L_39 - .L_38)


	//   ....[0]....
.L_38:
        /*2e7c*/ 	.word	0x00000700


	//   ....[1]....
        /*2e80*/ 	.word	0x00001070


	//   ....[2]....
        /*2e84*/ 	.word	0x00016bc0


	//   ....[3]....
        /*2e88*/ 	.word	0x000172d0


	//   ....[4]....
        /*2e8c*/ 	.word	0x00018300


	//----- nvinfo : EIATTR_MAX_THREADS
	.align		4
.L_39:
        /*2e90*/ 	.byte	0x04, 0x05
        /*2e92*/ 	.short	(.L_41 - .L_40)
.L_40:
        /*2e94*/ 	.word	0x00000180
        /*2e98*/ 	.word	0x00000001
        /*2e9c*/ 	.word	0x00000001


	//----- nvinfo : EIATTR_CRS_STACK_SIZE
	.align		4
.L_41:
        /*2ea0*/ 	.byte	0x04, 0x1e
        /*2ea2*/ 	.short	(.L_43 - .L_42)
.L_42:
        /*2ea4*/ 	.word	0x00000000


	//----- nvinfo : EIATTR_CBANK_PARAM_SIZE
	.align		4
.L_43:
        /*2ea8*/ 	.byte	0x03, 0x19
        /*2eaa*/ 	.short	0x0470


	//----- nvinfo : EIATTR_PARAM_CBANK
	.align		4
        /*2eac*/ 	.byte	0x04, 0x0a
        /*2eae*/ 	.short	(.L_45 - .L_44)
	.align		4
.L_44:
        /*2eb0*/ 	.word	index@(.nv.constant0._ZN7cutlass13device_kernelINS_4gemm6kernel13GemmUniversalIN4cute5tupleIJiiiiEEENS1_10collective13CollectiveMmaINS1_34MainloopSm90TmaGmmaWarpSpecializedILi3ENS5_IJNS4_1CILi1EEESB_SB_EEENS1_35KernelTmaWarpSpecializedCooperativeEEENS5_IJNSA_ILi256EEESF_NSA_ILi128EEEEEEaNS5_IJlSB_lEEEaSI_NS4_8TiledMMAINS4_8MMA_AtomIJNS4_4SM904GMMA27MMA_64x256x32_S32S8S8_SS_TNEEEENS4_6LayoutINS5_IJNSA_ILi2EEESB_SB_EEENS5_IJSB_NSA_ILi0EEESS_EEEEENS5_IJNS4_10UnderscoreESV_SV_EEEEENS4_13SM90_TMA_LOADENS4_14ComposedLayoutINS4_7SwizzleILi3ELi4ELi3EEENS4_18smem_ptr_flag_bitsILi8EEENSP_INS5_IJNSA_ILi8EEESG_EEENS5_IJSG_SB_EEEEEEEvNS4_8identityESY_S18_vS19_EENS_8epilogue10collective6detail29Sm90TmaWarpSpecializedAdapterINS1C_15DefaultEpilogueIaSI_SI_NS1B_6thread17LinearCombinationIaLi1EiiLNS1G_9ScaleType4KindE0ELNS_15FloatRoundStyleE2EaEENS1_15EpilogueDefaultEEEEEvvEEEEvNT_6ParamsE)
        /*2eb4*/ 	.short	0x0210
        /*2eb6*/ 	.short	0x0470


	//----- nvinfo : EIATTR_SW_WAR
	.align		4
.L_45:
        /*2eb8*/ 	.byte	0x04, 0x36
        /*2eba*/ 	.short	(.L_47 - .L_46)
.L_46:
        /*2ebc*/ 	.word	0x00000008
.L_47:


//--------------------- .nv.callgraph             --------------------------
	.section	.nv.callgraph,"",@"SHT_CUDA_CALLGRAPH"
	.align	4
	.sectionentsize	8
	.align		4
        /*0000*/ 	.word	0x00000000
	.align		4
        /*0004*/ 	.word	0xffffffff
	.align		4
        /*0008*/ 	.word	index@(_ZN7cutlass13device_kernelINS_4gemm6kernel13GemmUniversalIN4cute5tupleIJiiiiEEENS1_10collective13CollectiveMmaINS1_34MainloopSm90TmaGmmaWarpSpecializedILi3ENS5_IJNS4_1CILi1EEESB_SB_EEENS1_35KernelTmaWarpSpecializedCooperativeEEENS5_IJNSA_ILi256EEESF_NSA_ILi128EEEEEEaNS5_IJlSB_lEEEaSI_NS4_8TiledMMAINS4_8MMA_AtomIJNS4_4SM904GMMA27MMA_64x256x32_S32S8S8_SS_TNEEEENS4_6LayoutINS5_IJNSA_ILi2EEESB_SB_EEENS5_IJSB_NSA_ILi0EEESS_EEEEENS5_IJNS4_10UnderscoreESV_SV_EEEEENS4_13SM90_TMA_LOADENS4_14ComposedLayoutINS4_7SwizzleILi3ELi4ELi3EEENS4_18smem_ptr_flag_bitsILi8EEENSP_INS5_IJNSA_ILi8EEESG_EEENS5_IJSG_SB_EEEEEEEvNS4_8identityESY_S18_vS19_EENS_8epilogue10collective6detail29Sm90TmaWarpSpecializedAdapterINS1C_15DefaultEpilogueIaSI_SI_NS1B_6thread17LinearCombinationIaLi1EiiLNS1G_9ScaleType4KindE0ELNS_15FloatRoundStyleE2EaEENS1_15EpilogueDefaultEEEEEvvEEEEvNT_6ParamsE)
	.align		4
        /*000c*/ 	.word	index@(__assertfail)
	.align		4
        /*0010*/ 	.word	0x00000000
	.align		4
        /*0014*/ 	.word	0xfffffffe
	.align		4
        /*0018*/ 	.word	0x00000000
	.align		4
        /*001c*/ 	.word	0xfffffffd
	.align		4
        /*0020*/ 	.word	0x00000000
	.align		4
        /*0024*/ 	.word	0xfffffffc


//--------------------- .nv.constant4             --------------------------
	.section	.nv.constant4,"a",@progbits
	.align	8
	.align		8
.nv.constant4:
        /*0000*/ 	.dword	__assertfail
	.align		8
        /*0008*/ 	.dword	__unnamed_1
	.align		8
        /*0010*/ 	.dword	_ZN40_INTERNAL_91ff0d68_4_k_cu_5dba2fcd_320834cuda3std3__45__cpo5beginE
	.align		8
        /*0018*/ 	.dword	_ZN40_INTERNAL_91ff0d68_4_k_cu_5dba2fcd_320834cuda3std3__45__cpo3endE
	.align		8
        /*0020*/ 	.dword	_ZN40_INTERNAL_91ff0d68_4_k_cu_5dba2fcd_320834cuda3std3__45__cpo6cbeginE
	.align		8
        /*0028*/ 	.dword	_ZN40_INTERNAL_91ff0d68_4_k_cu_5dba2fcd_320834cuda3std3__45__cpo4cendE
	.align		8
        /*0030*/ 	.dword	_ZN40_INTERNAL_91ff0d68_4_k_cu_5dba2fcd_320834cuda3std3__442_GLOBAL__N__91ff0d68_4_k_cu_5dba2fcd_320836ignoreE
	.align		8
        /*0038*/ 	.dword	_ZN40_INTERNAL_91ff0d68_4_k_cu_5dba2fcd_320834cuda3std3__419piecewise_constructE
	.align		8
        /*0040*/ 	.dword	_ZN40_INTERNAL_91ff0d68_4_k_cu_5dba2fcd_320834cuda3std3__48in_placeE
	.align		8
        /*0048*/ 	.dword	_ZN40_INTERNAL_91ff0d68_4_k_cu_5dba2fcd_320834cuda3std6ranges3__45__cpo4swapE
	.align		8
        /*0050*/ 	.dword	_ZN40_INTERNAL_91ff0d68_4_k_cu_5dba2fcd_320834cuda3std6ranges3__45__cpo9iter_moveE
	.align		8
        /*0058*/ 	.dword	_ZN40_INTERNAL_91ff0d68_4_k_cu_5dba2fcd_320834cute7productE
	.align		8
        /*0060*/ 	.dword	_ZN40_INTERNAL_91ff0d68_4_k_cu_5dba2fcd_320834cute1_E
	.align		8
        /*0068*/ 	.dword	$str$22
	.align		8
        /*0070*/ 	.dword	$str$23


//--------------------- .text._ZN7cutlass13device_kernelINS_4gemm6kernel13GemmUniversalIN4cute5tupleIJiiiiEEENS1_10collective13CollectiveMmaINS1_34MainloopSm90TmaGmmaWarpSpecializedILi3ENS5_IJNS4_1CILi1EEESB_SB_EEENS1_35KernelTmaWarpSpecializedCooperativeEEENS5_IJNSA_ILi256EEESF_NSA_ILi128EEEEEEaNS5_IJlSB_lEEEaSI_NS4_8TiledMMAINS4_8MMA_AtomIJNS4_4SM904GMMA27MMA_64x256x32_S32S8S8_SS_TNEEEENS4_6LayoutINS5_IJNSA_ILi2EEESB_SB_EEENS5_IJSB_NSA_ILi0EEESS_EEEEENS5_IJNS4_10UnderscoreESV_SV_EEEEENS4_13SM90_TMA_LOADENS4_14ComposedLayoutINS4_7SwizzleILi3ELi4ELi3EEENS4_18smem_ptr_flag_bitsILi8EEENSP_INS5_IJNSA_ILi8EEESG_EEENS5_IJSG_SB_EEEEEEEvNS4_8identityESY_S18_vS19_EENS_8epilogue10collective6detail29Sm90TmaWarpSpecializedAdapterINS1C_15DefaultEpilogueIaSI_SI_NS1B_6thread17LinearCombinationIaLi1EiiLNS1G_9ScaleType4KindE0ELNS_15FloatRoundStyleE2EaEENS1_15EpilogueDefaultEEEEEvvEEEEvNT_6ParamsE --------------------------
	.section	.text._ZN7cutlass13device_kernelINS_4gemm6kernel13GemmUniversalIN4cute5tupleIJiiiiEEENS1_10collective13CollectiveMmaINS1_34MainloopSm90TmaGmmaWarpSpecializedILi3ENS5_IJNS4_1CILi1EEESB_SB_EEENS1_35KernelTmaWarpSpecializedCooperativeEEENS5_IJNSA_ILi256EEESF_NSA_ILi128EEEEEEaNS5_IJlSB_lEEEaSI_NS4_8TiledMMAINS4_8MMA_AtomIJNS4_4SM904GMMA27MMA_64x256x32_S32S8S8_SS_TNEEEENS4_6LayoutINS5_IJNSA_ILi2EEESB_SB_EEENS5_IJSB_NSA_ILi0EEESS_EEEEENS5_IJNS4_10UnderscoreESV_SV_EEEEENS4_13SM90_TMA_LOADENS4_14ComposedLayoutINS4_7SwizzleILi3ELi4ELi3EEENS4_18smem_ptr_flag_bitsILi8EEENSP_INS5_IJNSA_ILi8EEESG_EEENS5_IJSG_SB_EEEEEEEvNS4_8identityESY_S18_vS19_EENS_8epilogue10collective6detail29Sm90TmaWarpSpecializedAdapterINS1C_15DefaultEpilogueIaSI_SI_NS1B_6thread17LinearCombinationIaLi1EiiLNS1G_9ScaleType4KindE0ELNS_15FloatRoundStyleE2EaEENS1_15EpilogueDefaultEEEEEvvEEEEvNT_6ParamsE,"ax",@progbits
	.align	128
.text._ZN7cutlass13device_kernelINS_4gemm6kernel13GemmUniversalIN4cute5tupleIJiiiiEEENS1_10collective13CollectiveMmaINS1_34MainloopSm90TmaGmmaWarpSpecializedILi3ENS5_IJNS4_1CILi1EEESB_SB_EEENS1_35KernelTmaWarpSpecializedCooperativeEEENS5_IJNSA_ILi256EEESF_NSA_ILi128EEEEEEaNS5_IJlSB_lEEEaSI_NS4_8TiledMMAINS4_8MMA_AtomIJNS4_4SM904GMMA27MMA_64x256x32_S32S8S8_SS_TNEEEENS4_6LayoutINS5_IJNSA_ILi2EEESB_SB_EEENS5_IJSB_NSA_ILi0EEESS_EEEEENS5_IJNS4_10UnderscoreESV_SV_EEEEENS4_13SM90_TMA_LOADENS4_14ComposedLayoutINS4_7SwizzleILi3ELi4ELi3EEENS4_18smem_ptr_flag_bitsILi8EEENSP_INS5_IJNSA_ILi8EEESG_EEENS5_IJSG_SB_EEEEEEEvNS4_8identityESY_S18_vS19_EENS_8epilogue10collective6detail29Sm90TmaWarpSpecializedAdapterINS1C_15DefaultEpilogueIaSI_SI_NS1B_6thread17LinearCombinationIaLi1EiiLNS1G_9ScaleType4KindE0ELNS_15FloatRoundStyleE2EaEENS1_15EpilogueDefaultEEEEEvvEEEEvNT_6ParamsE:
        .type           _ZN7cutlass13device_kernelINS_4gemm6kernel13GemmUniversalIN4cute5tupleIJiiiiEEENS1_10collective13CollectiveMmaINS1_34MainloopSm90TmaGmmaWarpSpecializedILi3ENS5_IJNS4_1CILi1EEESB_SB_EEENS1_35KernelTmaWarpSpecializedCooperativeEEENS5_IJNSA_ILi256EEESF_NSA_ILi128EEEEEEaNS5_IJlSB_lEEEaSI_NS4_8TiledMMAINS4_8MMA_AtomIJNS4_4SM904GMMA27MMA_64x256x32_S32S8S8_SS_TNEEEENS4_6LayoutINS5_IJNSA_ILi2EEESB_SB_EEENS5_IJSB_NSA_ILi0EEESS_EEEEENS5_IJNS4_10UnderscoreESV_SV_EEEEENS4_13SM90_TMA_LOADENS4_14ComposedLayoutINS4_7SwizzleILi3ELi4ELi3EEENS4_18smem_ptr_flag_bitsILi8EEENSP_INS5_IJNSA_ILi8EEESG_EEENS5_IJSG_SB_EEEEEEEvNS4_8identityESY_S18_vS19_EENS_8epilogue10collective6detail29Sm90TmaWarpSpecializedAdapterINS1C_15DefaultEpilogueIaSI_SI_NS1B_6thread17LinearCombinationIaLi1EiiLNS1G_9ScaleType4KindE0ELNS_15FloatRoundStyleE2EaEENS1_15EpilogueDefaultEEEEEvvEEEEvNT_6ParamsE,@function
        .size           _ZN7cutlass13device_kernelINS_4gemm6kernel13GemmUniversalIN4cute5tupleIJiiiiEEENS1_10collective13CollectiveMmaINS1_34MainloopSm90TmaGmmaWarpSpecializedILi3ENS5_IJNS4_1CILi1EEESB_SB_EEENS1_35KernelTmaWarpSpecializedCooperativeEEENS5_IJNSA_ILi256EEESF_NSA_ILi128EEEEEEaNS5_IJlSB_lEEEaSI_NS4_8TiledMMAINS4_8MMA_AtomIJNS4_4SM904GMMA27MMA_64x256x32_S32S8S8_SS_TNEEEENS4_6LayoutINS5_IJNSA_ILi2EEESB_SB_EEENS5_IJSB_NSA_ILi0EEESS_EEEEENS5_IJNS4_10UnderscoreESV_SV_EEEEENS4_13SM90_TMA_LOADENS4_14ComposedLayoutINS4_7SwizzleILi3ELi4ELi3EEENS4_18smem_ptr_flag_bitsILi8EEENSP_INS5_IJNSA_ILi8EEESG_EEENS5_IJSG_SB_EEEEEEEvNS4_8identityESY_S18_vS19_EENS_8epilogue10collective6detail29Sm90TmaWarpSpecializedAdapterINS1C_15DefaultEpilogueIaSI_SI_NS1B_6thread17LinearCombinationIaLi1EiiLNS1G_9ScaleType4KindE0ELNS_15FloatRoundStyleE2EaEENS1_15EpilogueDefaultEEEEEvvEEEEvNT_6ParamsE,(.L_x_580 - _ZN7cutlass13device_kernelINS_4gemm6kernel13GemmUniversalIN4cute5tupleIJiiiiEEENS1_10collective13CollectiveMmaINS1_34MainloopSm90TmaGmmaWarpSpecializedILi3ENS5_IJNS4_1CILi1EEESB_SB_EEENS1_35KernelTmaWarpSpecializedCooperativeEEENS5_IJNSA_ILi256EEESF_NSA_ILi128EEEEEEaNS5_IJlSB_lEEEaSI_NS4_8TiledMMAINS4_8MMA_AtomIJNS4_4SM904GMMA27MMA_64x256x32_S32S8S8_SS_TNEEEENS4_6LayoutINS5_IJNSA_ILi2EEESB_SB_EEENS5_IJSB_NSA_ILi0EEESS_EEEEENS5_IJNS4_10UnderscoreESV_SV_EEEEENS4_13SM90_TMA_LOADENS4_14ComposedLayoutINS4_7SwizzleILi3ELi4ELi3EEENS4_18smem_ptr_flag_bitsILi8EEENSP_INS5_IJNSA_ILi8EEESG_EEENS5_IJSG_SB_EEEEEEEvNS4_8identityESY_S18_vS19_EENS_8epilogue10collective6detail29Sm90TmaWarpSpecializedAdapterINS1C_15DefaultEpilogueIaSI_SI_NS1B_6thread17LinearCombinationIaLi1EiiLNS1G_9ScaleType4KindE0ELNS_15FloatRoundStyleE2EaEENS1_15EpilogueDefaultEEEEEvvEEEEvNT_6ParamsE)
        .other          _ZN7cutlass13device_kernelINS_4gemm6kernel13GemmUniversalIN4cute5tupleIJiiiiEEENS1_10collective13CollectiveMmaINS1_34MainloopSm90TmaGmmaWarpSpecializedILi3ENS5_IJNS4_1CILi1EEESB_SB_EEENS1_35KernelTmaWarpSpecializedCooperativeEEENS5_IJNSA_ILi256EEESF_NSA_ILi128EEEEEEaNS5_IJlSB_lEEEaSI_NS4_8TiledMMAINS4_8MMA_AtomIJNS4_4SM904GMMA27MMA_64x256x32_S32S8S8_SS_TNEEEENS4_6LayoutINS5_IJNSA_ILi2EEESB_SB_EEENS5_IJSB_NSA_ILi0EEESS_EEEEENS5_IJNS4_10UnderscoreESV_SV_EEEEENS4_13SM90_TMA_LOADENS4_14ComposedLayoutINS4_7SwizzleILi3ELi4ELi3EEENS4_18smem_ptr_flag_bitsILi8EEENSP_INS5_IJNSA_ILi8EEESG_EEENS5_IJSG_SB_EEEEEEEvNS4_8identityESY_S18_vS19_EENS_8epilogue10collective6detail29Sm90TmaWarpSpecializedAdapterINS1C_15DefaultEpilogueIaSI_SI_NS1B_6thread17LinearCombinationIaLi1EiiLNS1G_9ScaleType4KindE0ELNS_15FloatRoundStyleE2EaEENS1_15EpilogueDefaultEEEEEvvEEEEvNT_6ParamsE,@"STO_CUDA_ENTRY STV_DEFAULT"
_ZN7cutlass13device_kernelINS_4gemm6kernel13GemmUniversalIN4cute5tupleIJiiiiEEENS1_10collective13CollectiveMmaINS1_34MainloopSm90TmaGmmaWarpSpecializedILi3ENS5_IJNS4_1CILi1EEESB_SB_EEENS1_35KernelTmaWarpSpecializedCooperativeEEENS5_IJNSA_ILi256EEESF_NSA_ILi128EEEEEEaNS5_IJlSB_lEEEaSI_NS4_8TiledMMAINS4_8MMA_AtomIJNS4_4SM904GMMA27MMA_64x256x32_S32S8S8_SS_TNEEEENS4_6LayoutINS5_IJNSA_ILi2EEESB_SB_EEENS5_IJSB_NSA_ILi0EEESS_EEEEENS5_IJNS4_10UnderscoreESV_SV_EEEEENS4_13SM90_TMA_LOADENS4_14ComposedLayoutINS4_7SwizzleILi3ELi4ELi3EEENS4_18smem_ptr_flag_bitsILi8EEENSP_INS5_IJNSA_ILi8EEESG_EEENS5_IJSG_SB_EEEEEEEvNS4_8identityESY_S18_vS19_EENS_8epilogue10collective6detail29Sm90TmaWarpSpecializedAdapterINS1C_15DefaultEpilogueIaSI_SI_NS1B_6thread17LinearCombinationIaLi1EiiLNS1G_9ScaleType4KindE0ELNS_15FloatRoundStyleE2EaEENS1_15EpilogueDefaultEEEEEvvEEEEvNT_6ParamsE:
[----:B------:R-:W0:Y:S02]  /*0000*/  LDC R1, c[0x0][0x28] ;  /* 0x00000a00ff017b82 */ /* 0x000e240000000800 */
[----:B0-----:R-:W-:Y:S01]  /*0010*/  VIADD R1, R1, 0xfffff888 ;  /* 0xfffff88801017836 */ /* 0x001fe20000000000 */
[----:B------:R-:W0:Y:S01]  /*0020*/  S2R R2, SR_TID.X ;  /* 0x0000000000027919 */ /* 0x000e220000002100 */
[----:B------:R-:W-:Y:S01]  /*0030*/  ELECT P0, URZ, PT ;  /* 0x00000000003f782f */ /* 0x000fe20003800000 */
[----:B------:R-:W-:Y:S01]  /*0040*/  BSSY B0, `(.L_x_0) ;  /* 0x0000015000007945 */ /* 0x000fe20003800000 */
[--C-:B0-----:R-:W-:Y:S02]  /*0050*/  SHF.R.U32.HI R0, RZ, 0x5, R2.reuse ;  /* 0x00000005ff007819 */ /* 0x101fe40000011602 */
[----:B------:R-:W-:-:S03]  /*0060*/  SHF.R.U32.HI R2, RZ, 0x7, R2 ;  /* 0x00000007ff027819 */ /* 0x000fc60000011602 */
[----:B------:R-:W0:Y:S04]  /*0070*/  SHFL.IDX PT, R3, R0, RZ, 0x1f ;  /* 0x00001fff00037589 */ /* 0x000e2800000e0000 */
[----:B------:R-:W1:Y:S01]  /*0080*/  SHFL.IDX PT, R2, R2, RZ, 0x1f ;  /* 0x00001fff02027589 */ /* 0x000e6200000e0000 */
[----:B0-----:R-:W-:Y:S02]  /*0090*/  R2UR UR10, R3 ;  /* 0x00000000030a72ca */ /* 0x001fe400000e0000 */
[----:B-1----:R-:W-:-:S11]  /*00a0*/  R2UR UR5, R2 ;  /* 0x00000000020572ca */ /* 0x002fd600000e0000 */
[----:B------:R-:W-:Y:S02]  /*00b0*/  USHF.R.S32.HI UR4, URZ, 0x1f, UR10 ;  /* 0x0000001f3f047899 */ /* 0x000fe4000801140a */
[----:B------:R-:W-:Y:S02]  /*00c0*/  ISETP.NE.OR P0, PT, RZ, UR10, !P0 ;  /* 0x0000000aff007c0c */ /* 0x000fe4000c705670 */
[----:B------:R-:W-:-:S04]  /*00d0*/  ULEA.HI UR4, UR4, UR10, URZ, 0x2 ;  /* 0x0000000a04047291 */ /* 0x000fc8000f8f103f */
[----:B------:R-:W-:-:S04]  /*00e0*/  ULOP3.LUT UR4, UR4, 0xfffffffc, URZ, 0xc0, !UPT ;  /* 0xfffffffc04047892 */ /* 0x000fc8000f8ec03f */
[----:B------:R-:W-:-:S03]  /*00f0*/  UIADD3 UR10, UR10, -UR4, URZ ;  /* 0x800000040a0a7290 */ /* 0x000fc6000fffe03f */
[----:B------:R-:W-:Y:S09]  /*0100*/  @P0 BRA `(.L_x_1) ;  /* 0x0000000000200947 */ /* 0x000ff20003800000 */
[----:B------:R-:W-:Y:S02]  /*0110*/  ULDC.64 UR6, c[0x0][0x198] ;  /* 0x0000660000067ab9 */ /* 0x000fe40000000a00 */
[----:B------:R-:W-:Y:S02]  /*0120*/  UIADD3 UR8, UP0, UR6, 0xf0, URZ ;  /* 0x000000f006087890 */ /* 0x000fe4000ff1e03f */
[----:B------:R-:W-:Y:S02]  /*0130*/  UIADD3 UR6, UP1, UR6, 0x1f0, URZ ;  /* 0x000001f006067890 */ /* 0x000fe4000ff3e03f */
[----:B------:R-:W-:Y:S02]  /*0140*/  UIADD3.X UR9, URZ, UR7, URZ, UP0, !UPT ;  /* 0x000000073f097290 */ /* 0x000fe400087fe43f */
[----:B------:R-:W-:-:S07]  /*0150*/  UIADD3.X UR7, URZ, UR7, URZ, UP1, !UPT ;  /* 0x000000073f077290 */ /* 0x000fce0008ffe43f */
[----:B------:R0:W-:Y:S02]  /*0160*/  UTMACCTL.PF [UR8] ;  /* 0x00000000080079b9 */ /* 0x0001e40008040000 */
[----:B------:R0:W-:Y:S02]  /*0170*/  UTMACCTL.PF [UR6] ;  /* 0x00000000060079b9 */ /* 0x0001e40008040000 */
[----:B0-----:R-:W-:Y:S01]  /*0180*/  NOP ;  /* 0x0000000000007918 */ /* 0x001fe20000000000 */
.L_x_1:
[----:B------:R-:W-:Y:S05]  /*0190*/  BSYNC B0 ;  /* 0x0000000000007941 */ /* 0x000fea0003800000 */
.L_x_0:
[----:B------:R-:W0:Y:S01]  /*01a0*/  SHFL.IDX PT, R2, R0, RZ, 0x1f ;  /* 0x00001fff00027589 */ /* 0x000e2200000e0000 */
[----:B------:R-:W-:Y:S01]  /*01b0*/  UISETP.NE.AND UP0, UPT, UR10, 0x3, UPT ;  /* 0x000000030a00788c */ /* 0x000fe2000bf05270 */
[----:B------:R-:W-:Y:S01]  /*01c0*/  ISETP.NE.AND P1, PT, RZ, UR5, PT ;  /* 0x00000005ff007c0c */ /* 0x000fe2000bf25270 */
[----:B------:R-:W-:Y:S02]  /*01d0*/  UIADD3 UR18, UR5, -0x1, URZ ;  /* 0xffffffff05127890 */ /* 0x000fe4000fffe03f */
[----:B------:R-:W-:Y:S02]  /*01e0*/  UISETP.EQ.OR UP0, UPT, UR10, URZ, !UP0 ;  /* 0x0000003f0a00728c */ /* 0x000fe4000c702670 */
[----:B------:R-:W-:Y:S02]  /*01f0*/  UISETP.GE.U32.AND UP1, UPT, UR18, 0x2, UPT ;  /* 0x000000021200788c */ /* 0x000fe4000bf26070 */
[----:B------:R-:W-:-:S04]  /*0200*/  UISETP.EQ.AND UP0, UPT, UR5, URZ, UP0 ;  /* 0x0000003f0500728c */ /* 0x000fc80008702270 */
[----:B------:R-:W-:-:S04]  /*0210*/  USEL UR40, URZ, 0x1, !UP0 ;  /* 0x000000013f287887 */ /* 0x000fc8000c000000 */
[----:B------:R-:W-:Y:S01]  /*0220*/  USEL UR40, UR40, 0x2, UP1 ;  /* 0x0000000228287887 */ /* 0x000fe20008800000 */
[----:B0-----:R-:W-:-:S13]  /*0230*/  ISETP.NE.AND P0, PT, R2, RZ, PT ;  /* 0x000000ff0200720c */ /* 0x001fda0003f05270 */
[----:B------:R-:W-:Y:S05]  /*0240*/  @P0 BRA `(.L_x_2) ;  /* 0x0000000000500947 */ /* 0x000fea0003800000 */
[----:B------:R-:W0:Y:S01]  /*0250*/  S2UR UR8, SR_CgaCtaId ;  /* 0x00000000000879c3 */ /* 0x000e220000008800 */
[----:B------:R-:W-:Y:S01]  /*0260*/  UMOV UR4, 0x400 ;  /* 0x0000040000047882 */ /* 0x000fe20000000000 */
[----:B------:R-:W-:Y:S01]  /*0270*/  UMOV UR5, 0x1 ;  /* 0x0000000100057882 */ /* 0x000fe20000000000 */
[----:B------:R-:W-:Y:S01]  /*0280*/  UMOV UR6, 0x100 ;  /* 0x0000010000067882 */ /* 0x000fe20000000000 */
[----:B------:R-:W-:Y:S01]  /*0290*/  ELECT P0, URZ, PT ;  /* 0x00000000003f782f */ /* 0x000fe20003800000 */
[----:B------:R-:W-:-:S04]  /*02a0*/  UIADD3 UR6, -UR6, 0x100000, URZ ;  /* 0x0010000006067890 */ /* 0x000fc8000fffe13f */
[----:B------:R-:W-:Y:S02]  /*02b0*/  USHF.L.U32 UR7, UR6, 0xb, URZ ;  /* 0x0000000b06077899 */ /* 0x000fe4000800063f */
[----:B------:R-:W-:Y:S02]  /*02c0*/  USHF.L.U32 UR6, UR6, 0x1, URZ ;  /* 0x0000000106067899 */ /* 0x000fe4000800063f */
[----:B0-----:R-:W-:Y:S02]  /*02d0*/  ULEA UR8, UR8, UR4, 0x18 ;  /* 0x0000000408087291 */ /* 0x001fe4000f8ec03f */
[----:B------:R-:W-:-:S04]  /*02e0*/  UIADD3 UR4, -UR5, 0x100000, URZ ;  /* 0x0010000005047890 */ /* 0x000fc8000fffe13f */
[----:B------:R-:W-:Y:S02]  /*02f0*/  USHF.L.U32 UR5, UR4, 0xb, URZ ;  /* 0x0000000b04057899 */ /* 0x000fe4000800063f */
[----:B------:R-:W-:Y:S01]  /*0300*/  USHF.L.U32 UR4, UR4, 0x1, URZ ;  /* 0x0000000104047899 */ /* 0x000fe2000800063f */
[----:B------:R-:W0:Y:S11]  /*0310*/  FENCE.VIEW.ASYNC.S ;  /* 0x00000000000073c6 */ /* 0x000e360000000000 */
[----:B0-----:R0:W1:Y:S01]  /*0320*/  SYNCS.EXCH.64 URZ, [UR8], UR4 ;  /* 0x00000004083f75b2 */ /* 0x0010620008000100 */
[----:B------:R0:W2:Y:S01]  /*0330*/  SYNCS.EXCH.64 URZ, [UR8+0x18], UR6 ;  /* 0x00001806083f75b2 */ /* 0x0000a20008000100 */
[----:B------:R0:W3:Y:S01]  /*0340*/  SYNCS.EXCH.64 URZ, [UR8+0x8], UR4 ;  /* 0x00000804083f75b2 */ /* 0x0000e20008000100 */
[----:B------:R0:W4:Y:S01]  /*0350*/  SYNCS.EXCH.64 URZ, [UR8+0x20], UR6 ;  /* 0x00002006083f75b2 */ /* 0x0001220008000100 */
[----:B------:R0:W0:Y:S01]  /*0360*/  SYNCS.EXCH.64 URZ, [UR8+0x10], UR4 ;  /* 0x00001004083f75b2 */ /* 0x0000220008000100 */
[----:B------:R0:W0:Y:S01]  /*0370*/  SYNCS.EXCH.64 URZ, [UR8+0x28], UR6 ;  /* 0x00002806083f75b2 */ /* 0x0000220008000100 */
[----:B------:R-:W-:Y:S01]  /*0380*/  NOP ;  /* 0x0000000000007918 */ /* 0x000fe20000000000 */
.L_x_2:
[----:B------:R-:W5:Y:S01]  /*0390*/  SHFL.IDX PT, R0, R0, RZ, 0x1f ;  /* 0x00001fff00007589 */ /* 0x000f6200000e0000 */
[----:B------:R-:W-:Y:S01]  /*03a0*/  ELECT P0, URZ, PT ;  /* 0x00000000003f782f */ /* 0x000fe20003800000 */
[----:B------:R-:W1:Y:S01]  /*03b0*/  S2UR UR17, SR_CTAID.Y ;  /* 0x00000000001179c3 */ /* 0x000e620000002600 */
[----:B0-----:R-:W-:Y:S01]  /*03c0*/  ULDC UR5, c[0x0][0x65c] ;  /* 0x0001970000057ab9 */ /* 0x001fe20000000800 */
[----:B------:R-:W-:Y:S01]  /*03d0*/  UMOV UR12, 0x20 ;  /* 0x00000020000c7882 */ /* 0x000fe20000000000 */
[----:B------:R-:W-:Y:S01]  /*03e0*/  UISETP.NE.AND UP2, UPT, UR5, 0x1, UPT ;  /* 0x000000010500788c */ /* 0x000fe2000bf45270 */
[----:B------:R-:W-:Y:S01]  /*03f0*/  NOP ;  /* 0x0000000000007918 */ /* 0x000fe20000000000 */
[----:B------:R-:W-:Y:S02]  /*0400*/  NOP ;  /* 0x0000000000007918 */ /* 0x000fe40000000000 */
[----:B------:R-:W-:Y:S01]  /*0410*/  UP2UR UR46, UPR, URZ, 0x4 ;  /* 0x000000043f2e7883 */ /* 0x000fe20008000000 */
[----:B------:R-:W0:Y:S01]  /*0420*/  S2UR UR4, SR_CTAID.X ;  /* 0x00000000000479c3 */ /* 0x000e220000002500 */
[----:B------:R-:W-:-:S02]  /*0430*/  PLOP3.LUT P2, PT, PT, PT, UP2, 0x80, 0x0 ;  /* 0x000000000000781c */ /* 0x000fc40003f4f028 */
[----:B------:R-:W-:Y:S02]  /*0440*/  PLOP3.LUT P4, PT, PT, PT, UP2, 0x80, 0x0 ;  /* 0x000000000000781c */ /* 0x000fe40003f8f028 */
[----:B------:R-:W-:Y:S01]  /*0450*/  PLOP3.LUT P3, PT, PT, PT, UP2, 0x80, 0x0 ;  /* 0x000000000000781c */ /* 0x000fe20003f6f028 */
[----:B------:R-:W-:Y:S01]  /*0460*/  @UP2 ULDC UR14, c[0x0][0x10] ;  /* 0x00000400000e2ab9 */ /* 0x000fe20000000800 */
[----:B------:R-:W-:Y:S01]  /*0470*/  @UP2 UMOV UR9, URZ ;  /* 0x0000003f00092c82 */ /* 0x000fe20008000000 */
[----:B------:R-:W-:Y:S01]  /*0480*/  @!UP2 ULDC UR11, c[0x0][0xc] ;  /* 0x00000300000baab9 */ /* 0x000fe20000000800 */
[----:B-----5:R-:W-:Y:S01]  /*0490*/  ISETP.NE.OR P0, PT, R0, RZ, !P0 ;  /* 0x000000ff0000720c */ /* 0x020fe20004705670 */
[----:B-1----:R-:W-:Y:S02]  /*04a0*/  @UP2 UMOV UR7, UR17 ;  /* 0x0000001100072c82 */ /* 0x002fe40008000000 */
[----:B------:R-:W-:Y:S01]  /*04b0*/  @UP2 UMOV UR8, UR7 ;  /* 0x0000000700082c82 */ /* 0x000fe20008000000 */
[----:B------:R-:W-:Y:S01]  /*04c0*/  @!UP2 UMOV UR7, UR17 ;  /* 0x000000110007ac82 */ /* 0x000fe20008000000 */
[----:B0-----:R-:W-:-:S08]  /*04d0*/  @UP2 UIMAD.WIDE.U32 UR14, UR4, UR14, UR8 ;  /* 0x0000000e040e22a5 */ /* 0x001fd0000f8e0008 */
[----:B------:R-:W-:Y:S01]  /*04e0*/  VOTEU.ALL UP0, P0 ;  /* 0x00000000003f7886 */ /* 0x000fe20000000000 */
[----:B------:R-:W-:Y:S01]  /*04f0*/  VOTEU.ALL UP1, P0 ;  /* 0x00000000003f7886 */ /* 0x000fe20000020000 */
[----:B------:R-:W-:Y:S01]  /*0500*/  IMAD.U32 R2, RZ, RZ, UR14 ;  /* 0x0000000eff027e24 */ /* 0x000fe2000f8e00ff */
[----:B------:R-:W-:Y:S02]  /*0510*/  MOV R3, UR15 ;  /* 0x0000000f00037c02 */ /* 0x000fe40008000f00 */
[----:B------:R-:W0:Y:S01]  /*0520*/  @!UP0 S2UR UR6, SR_CgaCtaId ;  /* 0x00000000000689c3 */ /* 0x000e220000008800 */
[----:B------:R-:W-:Y:S01]  /*0530*/  @!UP0 UMOV UR5, 0x400 ;  /* 0x0000040000058882 */ /* 0x000fe20000000000 */
[----:B------:R-:W-:-:S04]  /*0540*/  @!UP0 UIADD3 UR12, -UR12, 0x100000, URZ ;  /* 0x001000000c0c8890 */ /* 0x000fc8000fffe13f */
[----:B------:R-:W-:Y:S02]  /*0550*/  @!UP0 USHF.L.U32 UR13, UR12, 0xb, URZ ;  /* 0x0000000b0c0d8899 */ /* 0x000fe4000800063f */
[----:B------:R-:W-:Y:S02]  /*0560*/  @!UP0 USHF.L.U32 UR12, UR12, 0x1, URZ ;  /* 0x000000010c0c8899 */ /* 0x000fe4000800063f */
[----:B0-----:R-:W-:Y:S01]  /*0570*/  @!UP0 ULEA UR16, UR6, UR5, 0x18 ;  /* 0x0000000506108291 */ /* 0x001fe2000f8ec03f */
[----:B------:R-:W-:Y:S01]  /*0580*/  VOTEU.ALL UP0, P0 ;  /* 0x00000000003f7886 */ /* 0x000fe20000000000 */
[----:B------:R-:W-:Y:S01]  /*0590*/  PLOP3.LUT P0, PT, PT, PT, UP2, 0x80, 0x0 ;  /* 0x000000000000781c */ /* 0x000fe20003f0f028 */
[----:B------:R-:W-:Y:S01]  /*05a0*/  UMOV UR5, URZ ;  /* 0x0000003f00057c82 */ /* 0x000fe20008000000 */
[----:B------:R-:W-:Y:S01]  /*05b0*/  @UP2 UMOV UR6, URZ ;  /* 0x0000003f00062c82 */ /* 0x000fe20008000000 */
[----:B------:R-:W-:Y:S02]  /*05c0*/  @!UP2 UIMAD.WIDE.U32 UR8, UR11, UR7, UR4 ;  /* 0x000000070b08a2a5 */ /* 0x000fe4000f8e0004 */
[----:B------:R-:W-:-:S04]  /*05d0*/  @UP2 UIADD3 UR6, UR15, UR6, URZ ;  /* 0x000000060f062290 */ /* 0x000fc8000fffe03f */
[----:B------:R-:W-:Y:S01]  /*05e0*/  MOV R5, UR9 ;  /* 0x0000000900057c02 */ /* 0x000fe20008000f00 */
[----:B------:R-:W0:Y:S02]  /*05f0*/  FENCE.VIEW.ASYNC.S ;  /* 0x00000000000073c6 */ /* 0x000e240000000000 */
[----:B0-----:R0:W2:Y:S01]  /*0600*/  @!UP0 SYNCS.EXCH.64 URZ, [UR16+0x40], UR12 ;  /* 0x0000400c103f85b2 */ /* 0x0010a20008000100 */
[----:B------:R-:W-:Y:S02]  /*0610*/  @P2 IMAD.U32 R6, RZ, RZ, UR6 ;  /* 0x00000006ff062e24 */ /* 0x000fe4000f8e00ff */
[----:B------:R-:W-:Y:S01]  /*0620*/  @P0 IMAD.MOV.U32 R7, RZ, RZ, R2 ;  /* 0x000000ffff070224 */ /* 0x000fe200078e0002 */
[----:B------:R-:W-:Y:S01]  /*0630*/  MOV R2, UR8 ;  /* 0x0000000800027c02 */ /* 0x000fe20008000f00 */
[----:B------:R-:W-:Y:S02]  /*0640*/  @!P4 IMAD.MOV.U32 R6, RZ, RZ, R5 ;  /* 0x000000ffff06c224 */ /* 0x000fe400078e0005 */
[----:B------:R-:W-:-:S02]  /*0650*/  IMAD.U32 R3, RZ, RZ, UR9 ;  /* 0x00000009ff037e24 */ /* 0x000fc4000f8e00ff */
[----:B------:R-:W-:Y:S01]  /*0660*/  @!P3 IMAD.MOV.U32 R7, RZ, RZ, R2 ;  /* 0x000000ffff07b224 */ /* 0x000fe200078e0002 */
[----:B------:R0:W-:Y:S01]  /*0670*/  STL [R1+0x200], R6 ;  /* 0x0002000601007387 */ /* 0x0001e20000100800 */
[----:B------:R-:W-:-:S03]  /*0680*/  IMAD.U32 R4, RZ, RZ, UR8 ;  /* 0x00000008ff047e24 */ /* 0x000fc6000f8e00ff */
[----:B------:R0:W-:Y:S01]  /*0690*/  STL [R1+0x204], R7 ;  /* 0x0002040701007387 */ /* 0x0001e20000100800 */
[----:B------:R0:W2:Y:S01]  /*06a0*/  @!UP1 SYNCS.EXCH.64 URZ, [UR16+0x48], UR12 ;  /* 0x0000480c103f95b2 */ /* 0x0000a20008000100 */
[----:B------:R-:W-:Y:S01]  /*06b0*/  NOP ;  /* 0x0000000000007918 */ /* 0x000fe20000000000 */
[----:B--234-:R-:W-:Y:S06]  /*06c0*/  BAR.SYNC.DEFER_BLOCKING 0x0 ;  /* 0x0000000000007b1d */ /* 0x01cfec0000010000 */
[----:B------:R-:W-:Y:S05]  /*06d0*/  @!P1 BRA `(.L_x_3) ;  /* 0x00000164003c9947 */ /* 0x000fea0003800000 */
[----:B------:R-:W-:-:S06]  /*06e0*/  UISETP.GT.U32.AND UP0, UPT, UR18, 0x1, UPT ;  /* 0x000000011200788c */ /* 0x000fcc000bf04070 */
[----:B------:R-:W-:-:S13]  /*06f0*/  PLOP3.LUT P0, PT, PT, PT, UP0, 0x80, 0x0 ;  /* 0x000000000000781c */ /* 0x000fda0003f0f008 */
[----:B0-----:R-:W-:Y:S05]  /*0700*/  @P0 EXIT ;  /* 0x000000000000094d */ /* 0x001fea0003800000 */
[----:B------:R-:W-:Y:S01]  /*0710*/  ULDC.64 UR8, c[0x0][0x650] ;  /* 0x0001940000087ab9 */ /* 0x000fe20000000a00 */
[----:B------:R-:W-:Y:S01]  /*0720*/  UMOV UR41, 0xffffffff ;  /* 0xffffffff00297882 */ /* 0x000fe20000000000 */
[----:B------:R-:W-:Y:S01]  /*0730*/  ISETP.GE.U32.AND P0, PT, R7, UR8, PT ;  /* 0x0000000807007c0c */ /* 0x000fe2000bf06070 */
[----:B------:R-:W-:Y:S01]  /*0740*/  UMOV UR42, 0xffffffff ;  /* 0xffffffff002a7882 */ /* 0x000fe20000000000 */
[----:B------:R-:W-:Y:S01]  /*0750*/  UMOV UR43, 0xffffffff ;  /* 0xffffffff002b7882 */ /* 0x000fe20000000000 */
[----:B------:R-:W-:Y:S02]  /*0760*/  PRMT R0, RZ, 0x7610, R0 ;  /* 0x00007610ff007816 */ /* 0x000fe40000000000 */
[----:B------:R-:W-:-:S13]  /*0770*/  ISETP.GE.U32.AND.EX P0, PT, R6, UR9, PT, P0 ;  /* 0x0000000906007c0c */ /* 0x000fda000bf06100 */
[----:B------:R-:W-:Y:S05]  /*0780*/  @P0 BRA `(.L_x_4) ;  /* 0x0000000400800947 */ /* 0x000fea0003800000 */
[----:B------:R-:W-:Y:S01]  /*0790*/  I2FP.F32.U32 R0, UR4 ;  /* 0x0000000400007c45 */ /* 0x000fe20008201000 */
[----:B------:R-:W-:Y:S01]  /*07a0*/  ULDC.64 UR16, c[0x0][0x628] ;  /* 0x00018a0000107ab9 */ /* 0x000fe20000000a00 */
[----:B------:R-:W-:Y:S01]  /*07b0*/  ULDC UR6, c[0x0][0x150] ;  /* 0x0000540000067ab9 */ /* 0x000fe20000000800 */
[----:B------:R-:W-:Y:S01]  /*07c0*/  ISETP.NE.U32.AND P0, PT, RZ, UR16, PT ;  /* 0x00000010ff007c0c */ /* 0x000fe2000bf05070 */
[----:B------:R-:W-:Y:S01]  /*07d0*/  ULDC UR15, c[0x0][0x630] ;  /* 0x00018c00000f7ab9 */ /* 0x000fe20000000800 */
[----:B------:R-:W-:Y:S01]  /*07e0*/  FMUL R0, R0, UR6 ;  /* 0x0000000600007c20 */ /* 0x000fe20008400000 */
[----:B------:R-:W-:Y:S01]  /*07f0*/  R2UR UR18, R7 ;  /* 0x00000000071272ca */ /* 0x000fe200000e0000 */
[----:B------:R-:W-:Y:S01]  /*0800*/  ULDC UR20, c[0x0][0x154] ;  /* 0x0000550000147ab9 */ /* 0x000fe20000000800 */
[----:B------:R-:W-:Y:S01]  /*0810*/  ISETP.NE.AND.EX P0, PT, RZ, UR17, PT, P0 ;  /* 0x00000011ff007c0c */ /* 0x000fe2000bf05300 */
[----:B------:R0:W1:Y:S01]  /*0820*/  F2I.U32.TRUNC.NTZ R2, R0 ;  /* 0x0000000000027305 */ /* 0x000062000020f000 */
[----:B------:R-:W-:-:S02]  /*0830*/  R2UR UR19, R6 ;  /* 0x00000000061372ca */ /* 0x000fc400000e0000 */
[----:B------:R-:W-:Y:S02]  /*0840*/  R2UR UR8, R7 ;  /* 0x00000000070872ca */ /* 0x000fe400000e0000 */
[----:B------:R-:W-:-:S07]  /*0850*/  R2UR UR9, R6 ;  /* 0x00000000060972ca */ /* 0x000fce00000e0000 */
[----:B0-----:R-:W-:Y:S08]  /*0860*/  @!P0 BRA `(.L_x_5) ;  /* 0x0000000000308947 */ /* 0x001ff00003800000 */
[----:B------:R-:W-:Y:S01]  /*0870*/  R2UR UR8, R7 ;  /* 0x00000000070872ca */ /* 0x000fe200000e0000 */
[----:B------:R-:W-:Y:S01]  /*0880*/  ULDC UR6, c[0x0][0x634] ;  /* 0x00018d0000067ab9 */ /* 0x000fe20000000800 */
[----:B------:R-:W-:-:S11]  /*0890*/  R2UR UR14, R6 ;  /* 0x00000000060e72ca */ /* 0x000fd600000e0000 */
[----:B------:R-:W-:-:S04]  /*08a0*/  UIADD3 UR6, UP0, UR8, UR6, URZ ;  /* 0x0000000608067290 */ /* 0x000fc8000ff1e03f */
[----:B------:R-:W-:-:S04]  /*08b0*/  UIADD3.X UR14, URZ, UR14, URZ, UP0, !UPT ;  /* 0x0000000e3f0e7290 */ /* 0x000fc800087fe43f */
[----:B------:R-:W-:-:S04]  /*08c0*/  UIMAD.WIDE.U32 UR8, UR14, UR16, URZ ;  /* 0x000000100e0872a5 */ /* 0x000fc8000f8e003f */
[----:B------:R-:W-:Y:S02]  /*08d0*/  UIMAD.WIDE.U32 UR10, UP0, UR6, UR17, UR8 ;  /* 0x00000011060a72a5 */ /* 0x000fe4000f800008 */
[----:B------:R-:W-:Y:S02]  /*08e0*/  UIMAD.WIDE.U32 UR8, UR6, UR16, URZ ;  /* 0x00000010060872a5 */ /* 0x000fe4000f8e003f */
[----:B------:R-:W-:Y:S02]  /*08f0*/  UIADD3.X UR13, URZ, URZ, URZ, UP0, !UPT ;  /* 0x0000003f3f0d7290 */ /* 0x000fe400087fe43f */
[----:B------:R-:W-:Y:S01]  /*0900*/  UIADD3 URZ, UP0, UR9, UR10, URZ ;  /* 0x0000000a093f7290 */ /* 0x000fe2000ff1e03f */
[----:B------:R-:W-:-:S03]  /*0910*/  UMOV UR12, UR11 ;  /* 0x0000000b000c7c82 */ /* 0x000fc60008000000 */
[----:B------:R-:W-:-:S12]  /*0920*/  UIMAD.WIDE.U32.X UR8, UR14, UR17, UR12, UP0 ;  /* 0x000000110e0872a5 */ /* 0x000fd800080e040c */
.L_x_5:
[----:B------:R-:W-:Y:S01]  /*0930*/  USHF.R.U64 UR43, UR8, UR15, UR9 ;  /* 0x0000000f082b7299 */ /* 0x000fe20008001209 */
[----:B------:R-:W-:Y:S01]  /*0940*/  I2FP.F32.U32 R0, UR7 ;  /* 0x0000000700007c45 */ /* 0x000fe20008201000 */
[----:B------:R-:W-:Y:S01]  /*0950*/  USHF.R.U32.HI UR5, URZ, UR15, UR9 ;  /* 0x0000000f3f057299 */ /* 0x000fe20008011609 */
[----:B-1----:R-:W-:Y:S01]  /*0960*/  R2UR UR12, R2 ;  /* 0x00000000020c72ca */ /* 0x002fe200000e0000 */
[----:B------:R-:W-:Y:S02]  /*0970*/  UIADD3 UR6, UP0, URZ, -UR43, URZ ;  /* 0x8000002b3f067290 */ /* 0x000fe4000ff1e03f */
[----:B------:R-:W-:Y:S01]  /*0980*/  FMUL R0, R0, UR20 ;  /* 0x0000001400007c20 */ /* 0x000fe20008400000 */
[----:B------:R-:W-:Y:S01]  /*0990*/  ULDC.64 UR8, c[0x0][0x620] ;  /* 0x0001880000087ab9 */ /* 0x000fe20000000a00 */
[----:B------:R-:W-:Y:S01]  /*09a0*/  UIADD3.X UR5, URZ, ~UR5, URZ, UP0, !UPT ;  /* 0x800000053f057290 */ /* 0x000fe200087fe43f */
[----:B------:R-:W-:Y:S01]  /*09b0*/  UMOV UR10, UR18 ;  /* 0x00000012000a7c82 */ /* 0x000fe20008000000 */
[----:B------:R-:W-:-:S02]  /*09c0*/  UMOV UR11, UR19 ;  /* 0x00000013000b7c82 */ /* 0x000fc40008000000 */
[----:B------:R-:W-:Y:S01]  /*09d0*/  UIMAD UR5, UR5, UR8, URZ ;  /* 0x00000008050572a4 */ /* 0x000fe2000f8e023f */
[----:B------:R-:W0:Y:S01]  /*09e0*/  F2I.U32.TRUNC.NTZ R0, R0 ;  /* 0x0000000000007305 */ /* 0x000e22000020f000 */
[----:B------:R-:W-:Y:S02]  /*09f0*/  UIMAD.WIDE.U32 UR10, UR6, UR8, UR10 ;  /* 0x00000008060a72a5 */ /* 0x000fe4000f8e000a */
[----:B------:R-:W-:Y:S01]  /*0a00*/  UIMAD UR6, UR6, UR9, UR5 ;  /* 0x00000009060672a4 */ /* 0x000fe2000f8e0205 */
[----:B------:R-:W-:Y:S01]  /*0a10*/  ULDC UR21, c[0x0][0x658] ;  /* 0x0001960000157ab9 */ /* 0x000fe20000000800 */
[----:B------:R-:W-:Y:S02]  /*0a20*/  UMOV UR19, 0xffffffff ;  /* 0xffffffff00137882 */ /* 0x000fe40000000000 */
[----:B------:R-:W-:Y:S01]  /*0a30*/  UIADD3 UR6, UR11, UR6, URZ ;  /* 0x000000060b067290 */ /* 0x000fe2000fffe03f */
[----:B------:R-:W-:Y:S01]  /*0a40*/  ULDC UR15, c[0x0][0x618] ;  /* 0x00018600000f7ab9 */ /* 0x000fe20000000800 */
[----:B------:R-:W-:Y:S01]  /*0a50*/  ULDC.64 UR8, c[0x0][0x640] ;  /* 0x0001900000087ab9 */ /* 0x000fe20000000a00 */
[----:B------:R-:W-:Y:S01]  /*0a60*/  USHF.L.U32 UR11, UR19, UR21, URZ ;  /* 0x00000015130b7299 */ /* 0x000fe2000800063f */
[----:B------:R-:W-:Y:S01]  /*0a70*/  ISETP.NE.U32.AND P0, PT, RZ, UR8, PT ;  /* 0x00000008ff007c0c */ /* 0x000fe2000bf05070 */
[----:B------:R-:W-:-:S02]  /*0a80*/  USHF.R.U64 UR19, UR10, UR15, UR6 ;  /* 0x0000000f0a137299 */ /* 0x000fc40008001206 */
[----:B------:R-:W-:Y:S01]  /*0a90*/  USHF.R.U32.HI UR10, URZ, UR15, UR6 ;  /* 0x0000000f3f0a7299 */ /* 0x000fe20008011606 */
[----:B0-----:R-:W-:Y:S01]  /*0aa0*/  R2UR UR14, R0 ;  /* 0x00000000000e72ca */ /* 0x001fe200000e0000 */
[----:B------:R-:W-:Y:S01]  /*0ab0*/  ULDC UR17, c[0x0][0x608] ;  /* 0x0001820000117ab9 */ /* 0x000fe20000000800 */
[----:B------:R-:W-:Y:S01]  /*0ac0*/  ISETP.NE.AND.EX P0, PT, RZ, UR9, PT, P0 ;  /* 0x00000009ff007c0c */ /* 0x000fe2000bf05300 */
[----:B------:R-:W-:Y:S02]  /*0ad0*/  USHF.R.U64 UR23, UR19, UR17, UR10 ;  /* 0x0000001113177299 */ /* 0x000fe4000800120a */
[----:B------:R-:W-:Y:S01]  /*0ae0*/  USHF.R.U32.HI UR10, URZ, UR17, UR10 ;  /* 0x000000113f0a7299 */ /* 0x000fe2000801160a */
[----:B------:R-:W-:Y:S01]  /*0af0*/  UMOV UR16, 0x1 ;  /* 0x0000000100107882 */ /* 0x000fe20000000000 */
[----:B------:R-:W-:Y:S02]  /*0b00*/  UIADD3 UR12, -UR12, URZ, URZ ;  /* 0x0000003f0c0c7290 */ /* 0x000fe4000fffe13f */
[----:B------:R-:W-:-:S02]  /*0b10*/  USHF.R.U64 UR24, UR23, UR21, UR10 ;  /* 0x0000001517187299 */ /* 0x000fc4000800120a */
[----:B------:R-:W-:Y:S01]  /*0b20*/  USHF.L.U32 UR6, UR16, UR21, URZ ;  /* 0x0000001510067299 */ /* 0x000fe2000800063f */
[----:B------:R-:W-:Y:S01]  /*0b30*/  ULDC UR13, c[0x0][0x144] ;  /* 0x00005100000d7ab9 */ /* 0x000fe20000000800 */
[----:B------:R-:W-:Y:S01]  /*0b40*/  ULDC UR5, c[0x0][0x600] ;  /* 0x0001800000057ab9 */ /* 0x000fe20000000800 */
[----:B------:R-:W-:Y:S02]  /*0b50*/  ULOP3.LUT UR16, URZ, UR11, URZ, 0x33, !UPT ;  /* 0x0000000b3f107292 */ /* 0x000fe4000f8e333f */
[----:B------:R-:W-:Y:S02]  /*0b60*/  USHF.R.U32.HI UR11, URZ, UR21, UR10 ;  /* 0x000000153f0b7299 */ /* 0x000fe4000801160a */
[----:B------:R-:W-:Y:S02]  /*0b70*/  UIADD3 UR18, UR5, -0x1, URZ ;  /* 0xffffffff05127890 */ /* 0x000fe4000fffe03f */
[----:B------:R-:W-:Y:S02]  /*0b80*/  UIADD3 UR20, -UR14, URZ, URZ ;  /* 0x0000003f0e147290 */ /* 0x000fe4000fffe13f */
[----:B------:R-:W-:Y:S01]  /*0b90*/  UIMAD UR4, UR13, UR12, UR4 ;  /* 0x0000000c0d0472a4 */ /* 0x000fe2000f8e0204 */
[----:B------:R-:W-:Y:S01]  /*0ba0*/  ULDC UR25, c[0x0][0x148] ;  /* 0x0000520000197ab9 */ /* 0x000fe20000000800 */
[----:B------:R-:W-:Y:S01]  /*0bb0*/  ULDC UR21, c[0x0][0x648] ;  /* 0x0001920000157ab9 */ /* 0x000fe20000000800 */
[----:B------:R-:W-:Y:S01]  /*0bc0*/  ULDC UR22, c[0x0][0x638] ;  /* 0x00018e0000167ab9 */ /* 0x000fe20000000800 */
[----:B------:R-:W-:Y:S01]  /*0bd0*/  UMOV UR10, UR24 ;  /* 0x00000018000a7c82 */ /* 0x000fe20008000000 */
[----:B------:R-:W-:Y:S07]  /*0be0*/  @!P0 BRA `(.L_x_6) ;  /* 0x0000000000308947 */ /* 0x000fee0003800000 */
[----:B------:R-:W-:Y:S02]  /*0bf0*/  ULDC UR14, c[0x0][0x64c] ;  /* 0x00019300000e7ab9 */ /* 0x000fe40000000800 */
        /* <DEDUP_REMOVED lines=8> */
[----:B------:R-:W-:-:S07]  /*0c80*/  UIMAD.WIDE.U32.X UR8, UR17, UR9, UR14, UP0 ;  /* 0x00000009110872a5 */ /* 0x000fce00080e040e */
[----:B------:R-:W-:Y:S01]  /*0c90*/  UMOV UR10, UR8 ;  /* 0x00000008000a7c82 */ /* 0x000fe20008000000 */
[----:B------:R-:W-:-:S05]  /*0ca0*/  UMOV UR11, UR9 ;  /* 0x00000009000b7c82 */ /* 0x000fca0008000000 */
.L_x_6:
[----:B------:R-:W-:Y:S01]  /*0cb0*/  UISETP.NE.AND UP0, UPT, UR46, URZ, UPT ;  /* 0x0000003f2e00728c */ /* 0x000fe2000bf05270 */
[----:B------:R-:W-:Y:S01]  /*0cc0*/  MOV R0, 0x1 ;  /* 0x0000000100007802 */ /* 0x000fe20000000f00 */
[----:B------:R-:W-:Y:S02]  /*0cd0*/  USHF.R.U64 UR8, UR10, UR21, UR11 ;  /* 0x000000150a087299 */ /* 0x000fe4000800120b */
[----:B------:R-:W-:Y:S02]  /*0ce0*/  ULOP3.LUT UR16, UR23, UR16, URZ, 0xc0, !UPT ;  /* 0x0000001017107292 */ /* 0x000fe4000f8ec03f */
[----:B------:R-:W-:Y:S02]  /*0cf0*/  ULOP3.LUT UR18, UR19, UR18, URZ, 0xc0, !UPT ;  /* 0x0000001213127292 */ /* 0x000fe4000f8ec03f */
[----:B------:R-:W-:-:S03]  /*0d00*/  UIMAD UR16, UR6, UR8, UR16 ;  /* 0x00000008061072a4 */ /* 0x000fc6000f8e0210 */
[----:B------:R-:W-:Y:S02]  /*0d10*/  @UP0 UIMAD UR4, UR25, UR20, UR7 ;  /* 0x00000014190402a4 */ /* 0x000fe4000f8e0207 */
[----:B------:R-:W-:-:S04]  /*0d20*/  UIADD3 UR7, -UR8, URZ, URZ ;  /* 0x0000003f08077290 */ /* 0x000fc8000fffe13f */
[----:B------:R-:W-:-:S03]  /*0d30*/  UIMAD UR6, UR7, UR22, UR24 ;  /* 0x00000016070672a4 */ /* 0x000fc6000f8e0218 */
[----:B------:R-:W-:Y:S01]  /*0d40*/  ULDC UR7, c[0x0][0x610] ;  /* 0x0001840000077ab9 */ /* 0x000fe20000000800 */
[----:B------:R-:W-:Y:S02]  /*0d50*/  UIMAD UR6, UR6, UR5, UR18 ;  /* 0x00000005060672a4 */ /* 0x000fe4000f8e0212 */
[----:B------:R-:W-:-:S04]  /*0d60*/  UIMAD UR4, UR16, UR7, UR4 ;  /* 0x00000007100472a4 */ /* 0x000fc8000f8e0204 */
[----:B------:R-:W-:Y:S02]  /*0d70*/  USEL UR42, UR6, UR4, !UP0 ;  /* 0x00000004062a7287 */ /* 0x000fe4000c000000 */
[----:B------:R-:W-:-:S12]  /*0d80*/  USEL UR41, UR4, UR6, !UP0 ;  /* 0x0000000604297287 */ /* 0x000fd8000c000000 */
.L_x_4:
[----:B------:R-:W-:-:S08]  /*0d90*/  NOP ;  /* 0x0000000000007918 */ /* 0x000fd00000000000 */
[----:B------:R-:W0:Y:S02]  /*0da0*/  USETMAXREG.TRY_ALLOC.CTAPOOL UP0, 0xf0 ;  /* 0x000000f0000079c8 */ /* 0x000e240008000600 */
[----:B0-----:R-:W-:-:S13]  /*0db0*/  PLOP3.LUT P0, PT, PT, PT, UP0, 0x80, 0x0 ;  /* 0x000000000000781c */ /* 0x001fda0003f0f008 */
[----:B------:R-:W-:Y:S05]  /*0dc0*/  @!P0 BRA `(.L_x_4) ;  /* 0xfffffffc00f08947 */ /* 0x000fea000383ffff */
[----:B------:R-:W-:Y:S01]  /*0dd0*/  ULDC.64 UR4, c[0x0][0x598] ;  /* 0x0001660000047ab9 */ /* 0x000fe20000000a00 */
[----:B------:R-:W-:Y:S01]  /*0de0*/  ULDC.64 UR36, c[0x0][0x208] ;  /* 0x0000820000247ab9 */ /* 0x000fe20000000a00 */
[----:B------:R-:W-:-:S04]  /*0df0*/  ISETP.NE.U32.AND P0, PT, RZ, UR4, PT ;  /* 0x00000004ff007c0c */ /* 0x000fc8000bf05070 */
[----:B------:R-:W-:-:S13]  /*0e00*/  ISETP.NE.AND.EX P0, PT, RZ, UR5, PT, P0 ;  /* 0x00000005ff007c0c */ /* 0x000fda000bf05300 */
[----:B------:R-:W-:Y:S05]  /*0e10*/  @!P0 BRA `(.L_x_7) ;  /* 0x00000000001c8947 */ /* 0x000fea0003800000 */
[----:B------:R-:W0:Y:S02]  /*0e20*/  LDC.64 R2, c[0x0][0x598] ;  /* 0x00016600ff027b82 */ /* 0x000e240000000a00 */
[----:B0-----:R-:W2:Y:S02]  /*0e30*/  LDG.E.64 R2, desc[UR36][R2.64] ;  /* 0x0000002402027981 */ /* 0x001ea4000c1e1b00 */
[----:B--2---:R-:W-:-:S04]  /*0e40*/  ISETP.NE.U32.AND P0, PT, R2, RZ, PT ;  /* 0x000000ff0200720c */ /* 0x004fc80003f05070 */
[----:B------:R-:W-:-:S13]  /*0e50*/  ISETP.NE.AND.EX P0, PT, R3, RZ, PT, P0 ;  /* 0x000000ff0300720c */ /* 0x000fda0003f05300 */
[----:B------:R-:W-:Y:S05]  /*0e60*/  @!P0 BRA `(.L_x_7) ;  /* 0x0000000000088947 */ /* 0x000fea0003800000 */
[----:B------:R0:W5:Y:S01]  /*0e70*/  LD.E R17, desc[UR36][R2.64] ;  /* 0x0000002402117980 */ /* 0x000162000c101900 */
[----:B------:R-:W-:Y:S05]  /*0e80*/  BRA `(.L_x_8) ;  /* 0x0000000000247947 */ /* 0x000fea0003800000 */
.L_x_7:
[----:B------:R-:W-:Y:S02]  /*0e90*/  ULDC.64 UR4, c[0x0][0x588] ;  /* 0x0001620000047ab9 */ /* 0x000fe40000000a00 */
[----:B------:R-:W-:-:S04]  /*0ea0*/  ISETP.NE.U32.AND P0, PT, RZ, UR4, PT ;  /* 0x00000004ff007c0c */ /* 0x000fc8000bf05070 */
[----:B------:R-:W-:-:S13]  /*0eb0*/  ISETP.NE.AND.EX P0, PT, RZ, UR5, PT, P0 ;  /* 0x00000005ff007c0c */ /* 0x000fda000bf05300 */
[----:B------:R-:W-:Y:S05]  /*0ec0*/  @!P0 BRA `(.L_x_9) ;  /* 0x00000000000c8947 */ /* 0x000fea0003800000 */
[----:B------:R-:W0:Y:S02]  /*0ed0*/  LDC.64 R2, c[0x0][0x588] ;  /* 0x00016200ff027b82 */ /* 0x000e240000000a00 */
[----:B0-----:R1:W5:Y:S01]  /*0ee0*/  LDG.E R17, desc[UR36][R2.64] ;  /* 0x0000002402117981 */ /* 0x001362000c1e1900 */
[----:B------:R-:W-:Y:S05]  /*0ef0*/  BRA `(.L_x_8) ;  /* 0x0000000000087947 */ /* 0x000fea0003800000 */
.L_x_9:
[----:B------:R-:W-:Y:S02]  /*0f00*/  ULDC UR4, c[0x0][0x580] ;  /* 0x0001600000047ab9 */ /* 0x000fe40000000800 */
[----:B------:R-:W-:-:S07]  /*0f10*/  IMAD.U32 R17, RZ, RZ, UR4 ;  /* 0x00000004ff117e24 */ /* 0x000fce000f8e00ff */
.L_x_8:
[----:B------:R-:W-:Y:S02]  /*0f20*/  ULDC.64 UR4, c[0x0][0x5a0] ;  /* 0x0001680000047ab9 */ /* 0x000fe40000000a00 */
[----:B------:R-:W-:-:S04]  /*0f30*/  ISETP.NE.U32.AND P0, PT, RZ, UR4, PT ;  /* 0x00000004ff007c0c */ /* 0x000fc8000bf05070 */
[----:B------:R-:W-:-:S13]  /*0f40*/  ISETP.NE.AND.EX P0, PT, RZ, UR5, PT, P0 ;  /* 0x00000005ff007c0c */ /* 0x000fda000bf05300 */
[----:B------:R-:W-:Y:S05]  /*0f50*/  @!P0 BRA `(.L_x_10) ;  /* 0x00000000001c8947 */ /* 0x000fea0003800000 */
[----:B01----:R-:W0:Y:S02]  /*0f60*/  LDC.64 R2, c[0x0][0x5a0] ;  /* 0x00016800ff027b82 */ /* 0x003e240000000a00 */
[----:B0-----:R-:W2:Y:S02]  /*0f70*/  LDG.E.64 R2, desc[UR36][R2.64] ;  /* 0x0000002402027981 */ /* 0x001ea4000c1e1b00 */
[----:B--2---:R-:W-:-:S04]  /*0f80*/  ISETP.NE.U32.AND P0, PT, R2, RZ, PT ;  /* 0x000000ff0200720c */ /* 0x004fc80003f05070 */
[----:B------:R-:W-:-:S13]  /*0f90*/  ISETP.NE.AND.EX P0, PT, R3, RZ, PT, P0 ;  /* 0x000000ff0300720c */ /* 0x000fda0003f05300 */
[----:B------:R-:W-:Y:S05]  /*0fa0*/  @!P0 BRA `(.L_x_10) ;  /* 0x0000000000088947 */ /* 0x000fea0003800000 */
[----:B------:R0:W5:Y:S01]  /*0fb0*/  LD.E R18, desc[UR36][R2.64] ;  /* 0x0000002402127980 */ /* 0x000162000c101900 */
[----:B------:R-:W-:Y:S05]  /*0fc0*/  BRA `(.L_x_11) ;  /* 0x0000000000247947 */ /* 0x000fea0003800000 */
.L_x_10:
[----:B------:R-:W-:Y:S02]  /*0fd0*/  ULDC.64 UR4, c[0x0][0x590] ;  /* 0x0001640000047ab9 */ /* 0x000fe40000000a00 */
[----:B------:R-:W-:-:S04]  /*0fe0*/  ISETP.NE.U32.AND P0, PT, RZ, UR4, PT ;  /* 0x00000004ff007c0c */ /* 0x000fc8000bf05070 */
[----:B------:R-:W-:-:S13]  /*0ff0*/  ISETP.NE.AND.EX P0, PT, RZ, UR5, PT, P0 ;  /* 0x00000005ff007c0c */ /* 0x000fda000bf05300 */
[----:B------:R-:W-:Y:S05]  /*1000*/  @!P0 BRA `(.L_x_12) ;  /* 0x00000000000c8947 */ /* 0x000fea0003800000 */
[----:B------:R-:W2:Y:S02]  /*1010*/  LDC.64 R18, c[0x0][0x590] ;  /* 0x00016400ff127b82 */ /* 0x000ea40000000a00 */
[----:B--2---:R2:W5:Y:S01]  /*1020*/  LDG.E R18, desc[UR36][R18.64] ;  /* 0x0000002412127981 */ /* 0x004562000c1e1900 */
[----:B------:R-:W-:Y:S05]  /*1030*/  BRA `(.L_x_11) ;  /* 0x0000000000087947 */ /* 0x000fea0003800000 */
.L_x_12:
[----:B------:R-:W-:Y:S02]  /*1040*/  ULDC UR4, c[0x0][0x584] ;  /* 0x0001610000047ab9 */ /* 0x000fe40000000800 */
[----:B------:R-:W-:-:S07]  /*1050*/  IMAD.U32 R18, RZ, RZ, UR4 ;  /* 0x00000004ff127e24 */ /* 0x000fce000f8e00ff */
.L_x_11:
[----:B------:R-:W-:-:S13]  /*1060*/  LOP3.LUT P0, RZ, R0, 0xff, RZ, 0xc0, !PT ;  /* 0x000000ff00ff7812 */ /* 0x000fda000780c0ff */
[----:B------:R-:W-:Y:S05]  /*1070*/  @!P0 EXIT ;  /* 0x000000000000894d */ /* 0x000fea0003800000 */
[----:B------:R-:W-:Y:S01]  /*1080*/  ULDC UR4, c[0x0][0x28c] ;  /* 0x0000a30000047ab9 */ /* 0x000fe20000000800 */
[----:B------:R-:W-:Y:S01]  /*1090*/  UMOV UR38, URZ ;  /* 0x0000003f00267c82 */ /* 0x000fe20008000000 */
[----:B------:R-:W-:Y:S01]  /*10a0*/  UIADD3 UR4, UR4, 0x7f, URZ ;  /* 0x0000007f04047890 */ /* 0x000fe2000fffe03f */
[----:B------:R-:W-:-:S03]  /*10b0*/  UMOV UR39, URZ ;  /* 0x0000003f00277c82 */ /* 0x000fc60008000000 */
[----:B------:R-:W-:-:S04]  /*10c0*/  USHF.R.S32.HI UR5, URZ, 0x1f, UR4 ;  /* 0x0000001f3f057899 */ /* 0x000fc80008011404 */
[----:B------:R-:W-:-:S04]  /*10d0*/  ULEA.HI UR5, UR5, UR4, URZ, 0x7 ;  /* 0x0000000405057291 */ /* 0x000fc8000f8f383f */
[----:B------:R-:W-:-:S12]  /*10e0*/  USHF.R.S32.HI UR44, URZ, 0x7, UR5 ;  /* 0x000000073f2c7899 */ /* 0x000fd80008011405 */
.L_x_546:
[----:B------:R-:W3:Y:S01]  /*10f0*/  S2R R0, SR_TID.X ;  /* 0x0000000000007919 */ /* 0x000ee20000002100 */
[----:B----4-:R-:W4:Y:S01]  /*1100*/  S2UR UR7, SR_CgaCtaId ;  /* 0x00000000000779c3 */ /* 0x010f220000008800 */
[----:B------:R-:W-:Y:S02]  /*1110*/  UMOV UR6, 0x400 ;  /* 0x0000040000067882 */ /* 0x000fe40000000000 */
[----:B----4-:R-:W-:Y:S01]  /*1120*/  ULEA UR6, UR7, UR6, 0x18 ;  /* 0x0000000607067291 */ /* 0x010fe2000f8ec03f */
[----:B---3--:R-:W-:-:S04]  /*1130*/  LOP3.LUT R0, R0, 0x80, RZ, 0xc0, !PT ;  /* 0x0000008000007812 */ /* 0x008fc800078ec0ff */
[----:B------:R-:W-:-:S06]  /*1140*/  SHF.R.U32.HI R0, RZ, 0x7, R0 ;  /* 0x00000007ff007819 */ /* 0x000fcc0000011600 */
[----:B------:R-:W3:Y:S02]  /*1150*/  SHFL.IDX PT, R0, R0, RZ, 0x1f ;  /* 0x00001fff00007589 */ /* 0x000ee400000e0000 */
[----:B---3--:R-:W-:-:S13]  /*1160*/  R2UR UR4, R0 ;  /* 0x00000000000472ca */ /* 0x008fda00000e0000 */
[----:B------:R-:W-:-:S04]  /*1170*/  ULEA.HI UR5, UR4, UR4, URZ, 0x1 ;  /* 0x0000000404057291 */ /* 0x000fc8000f8f083f */
[----:B------:R-:W-:-:S04]  /*1180*/  ULOP3.LUT UR5, UR5, 0x7fffe, URZ, 0xc0, !UPT ;  /* 0x0007fffe05057892 */ /* 0x000fc8000f8ec03f */
[----:B------:R-:W-:-:S03]  /*1190*/  UIADD3 UR5, UR4, -UR5, URZ ;  /* 0x8000000504057290 */ /* 0x000fc6000fffe03f */
[----:B------:R-:W-:Y:S01]  /*11a0*/  ULDC UR4, c[0x0][0x28c] ;  /* 0x0000a30000047ab9 */ /* 0x000fe20000000800 */
[----:B------:R-:W-:Y:S01]  /*11b0*/  ULEA UR5, UR5, UR6, 0xd ;  /* 0x0000000605057291 */ /* 0x000fe2000f8e683f */
[----:B------:R-:W-:-:S03]  /*11c0*/  ISETP.LT.AND P0, PT, RZ, UR4, PT ;  /* 0x00000004ff007c0c */ /* 0x000fc6000bf01270 */
[----:B------:R-:W-:-:S04]  /*11d0*/  UIADD3 UR5, UR5, 0x100, URZ ;  /* 0x0000010005057890 */ /* 0x000fc8000fffe03f */
[----:B------:R-:W-:-:S04]  /*11e0*/  USHF.R.U32.HI UR5, URZ, 0x4, UR5 ;  /* 0x000000043f057899 */ /* 0x000fc80008011605 */
[----:B------:R-:W-:-:S04]  /*11f0*/  ULOP3.LUT UR5, UR5, 0x3fff, URZ, 0xc0, !UPT ;  /* 0x00003fff05057892 */ /* 0x000fc8000f8ec03f */
[----:B------:R-:W-:Y:S01]  /*1200*/  ULOP3.LUT UR45, UR5, 0x10000, URZ, 0xfc, !UPT ;  /* 0x00010000052d7892 */ /* 0x000fe2000f8efc3f */
[----:B0-2---:R-:W-:Y:S11]  /*1210*/  @P0 BRA `(.L_x_13) ;  /* 0x0000000000400947 */ /* 0x005ff60003800000 */
[----:B------:R-:W-:Y:S01]  /*1220*/  MOV R0, 0x0 ;  /* 0x0000000000007802 */ /* 0x000fe20000000f00 */
[----:B------:R-:W-:Y:S01]  /*1230*/  ULDC.64 UR4, c[0x4][0x68] ;  /* 0x01001a0000047ab9 */ /* 0x000fe20000000a00 */
[----:B------:R-:W-:Y:S01]  /*1240*/  ULDC.64 UR6, c[0x4][0x8] ;  /* 0x0100020000067ab9 */ /* 0x000fe20000000a00 */
[----:B------:R-:W-:Y:S01]  /*1250*/  MOV R4, UR4 ;  /* 0x0000000400047c02 */ /* 0x000fe20008000f00 */
[----:B01----:R0:W1:Y:S01]  /*1260*/  LDC.64 R2, c[0x4][R0] ;  /* 0x0100000000027b82 */ /* 0x0030620000000a00 */
[----:B------:R-:W-:Y:S01]  /*1270*/  IMAD.U32 R5, RZ, RZ, UR5 ;  /* 0x00000005ff057e24 */ /* 0x000fe2000f8e00ff */
[----:B------:R-:W-:Y:S01]  /*1280*/  ULDC.64 UR4, c[0x4][0x70] ;  /* 0x01001c0000047ab9 */ /* 0x000fe20000000a00 */
[----:B------:R-:W-:Y:S01]  /*1290*/  IMAD.U32 R10, RZ, RZ, UR6 ;  /* 0x00000006ff0a7e24 */ /* 0x000fe2000f8e00ff */
[----:B------:R-:W-:Y:S01]  /*12a0*/  MOV R7, UR5 ;  /* 0x0000000500077c02 */ /* 0x000fe20008000f00 */
[----:B------:R-:W-:Y:S01]  /*12b0*/  IMAD.U32 R6, RZ, RZ, UR4 ;  /* 0x00000004ff067e24 */ /* 0x000fe2000f8e00ff */
[----:B------:R-:W-:Y:S01]  /*12c0*/  MOV R8, 0x1e1 ;  /* 0x000001e100087802 */ /* 0x000fe20000000f00 */
[----:B------:R-:W-:-:S02]  /*12d0*/  IMAD.U32 R11, RZ, RZ, UR7 ;  /* 0x00000007ff0b7e24 */ /* 0x000fc4000f8e00ff */
[----:B------:R-:W-:Y:S02]  /*12e0*/  IMAD.MOV.U32 R12, RZ, RZ, 0x1 ;  /* 0x00000001ff0c7424 */ /* 0x000fe400078e00ff */
[----:B0-----:R-:W-:-:S07]  /*12f0*/  IMAD.MOV.U32 R13, RZ, RZ, RZ ;  /* 0x000000ffff0d7224 */ /* 0x001fce00078e00ff */
[----:B------:R-:W-:-:S07]  /*1300*/  LEPC R20, `(.L_x_13) ;  /* 0x000000001014794e */ /* 0x000fce0000000000 */
[----:B-12--5:R-:W-:Y:S05]  /*1310*/  CALL.ABS.NOINC R2 ;  /* 0x0000000002007343 */ /* 0x026fea0003c00000 */
.L_x_13:
[----:B------:R-:W-:-:S06]  /*1320*/  ULOP3.LUT UR4, UR40, 0x1, URZ, 0xfc, !UPT ;  /* 0x0000000128047892 */ /* 0x000fcc000f8efc3f */
[----:B------:R-:W-:-:S04]  /*1330*/  MOV R0, UR4 ;  /* 0x0000000400007c02 */ /* 0x000fc80008000f00 */
[----:B------:R-:W-:-:S13]  /*1340*/  ISETP.NE.AND P0, PT, R0, 0x3, PT ;  /* 0x000000030000780c */ /* 0x000fda0003f05270 */
[----:B------:R-:W-:Y:S05]  /*1350*/  @!P0 BRA `(.L_x_14) ;  /* 0x0000000000048947 */ /* 0x000fea0003800000 */
[----:B------:R-:W-:Y:S01]  /*1360*/  BPT.TRAP 0x1 ;  /* 0x000000040000795c */ /* 0x000fe20000300000 */
.L_x_14:
[----:B------:R-:W3:Y:S01]  /*1370*/  S2UR UR5, SR_CgaCtaId ;  /* 0x00000000000579c3 */ /* 0x000ee20000008800 */
[----:B------:R-:W-:Y:S01]  /*1380*/  UMOV UR4, 0x400 ;  /* 0x0000040000047882 */ /* 0x000fe20000000000 */
[----:B01----:R-:W-:Y:S02]  /*1390*/  IMAD.U32 R2, RZ, RZ, UR38 ;  /* 0x00000026ff027e24 */ /* 0x003fe4000f8e00ff */
[----:B------:R-:W-:-:S03]  /*13a0*/  IMAD.U32 R3, RZ, RZ, UR39 ;  /* 0x00000027ff037e24 */ /* 0x000fc6000f8e00ff */
[----:B------:R-:W-:Y:S01]  /*13b0*/  SHF.L.U32 R2, R2, 0x1f, RZ ;  /* 0x0000001f02027819 */ /* 0x000fe200000006ff */
[----:B---3--:R-:W-:-:S06]  /*13c0*/  ULEA UR4, UR5, UR4, 0x18 ;  /* 0x0000000405047291 */ /* 0x008fcc000f8ec03f */
[----:B------:R-:W-:-:S05]  /*13d0*/  MOV R0, UR4 ;  /* 0x0000000400007c02 */ /* 0x000fca0008000f00 */
[----:B------:R-:W-:-:S04]  /*13e0*/  IMAD R3, R3, 0x8, R0 ;  /* 0x0000000803037824 */ /* 0x000fc800078e0200 */
[----:B------:R0:W1:Y:S01]  /*13f0*/  SYNCS.PHASECHK.TRANS64.TRYWAIT P1, [R3+URZ], R2 ;  /* 0x00000002030075a7 */ /* 0x000062000802017f */
[----:B------:R-:W-:Y:S05]  /*1400*/  @!P0 BRA `(.L_x_15) ;  /* 0x0000000000048947 */ /* 0x000fea0003800000 */
[----:B------:R-:W-:Y:S01]  /*1410*/  BPT.TRAP 0x1 ;  /* 0x000000040000795c */ /* 0x000fe20000300000 */
.L_x_15:
[----:B-1----:R-:W-:Y:S05]  /*1420*/  @P1 BRA `(.L_x_16) ;  /* 0x0000000000081947 */ /* 0x002fea0003800000 */
[----:B------:R-:W1:Y:S02]  /*1430*/  SYNCS.PHASECHK.TRANS64.TRYWAIT P1, [R3+URZ], R2 ;  /* 0x00000002030075a7 */ /* 0x000e64000802017f */
[----:B-1----:R-:W-:Y:S05]  /*1440*/  @!P1 BRA `(.L_x_17) ;  /* 0x0000016c00b09947 */ /* 0x002fea0003800000 */
.L_x_16:
[----:B------:R-:W-:-:S04]  /*1450*/  UISETP.LT.AND UP0, UPT, UR44, 0x1, UPT ;  /* 0x000000012c00788c */ /* 0x000fc8000bf01270 */
[----:B------:R-:W-:-:S06]  /*1460*/  USEL UR4, UR44, 0x1, UP0 ;  /* 0x000000012c047887 */ /* 0x000fcc0008000000 */
[----:B01----:R-:W-:Y:S01]  /*1470*/  IMAD.U32 R2, RZ, RZ, UR4 ;  /* 0x00000004ff027e24 */ /* 0x003fe2000f8e00ff */
[----:B------:R-:W-:Y:S05]  /*1480*/  WARPSYNC.ALL ;  /* 0x0000000000007948 */ /* 0x000fea0003800000 */
[----:B------:R-:W-:-:S04]  /*1490*/  IADD3 R2, -R2, UR44, RZ ;  /* 0x0000002c02027c10 */ /* 0x000fc8000fffe1ff */
[----:B------:R-:W-:Y:S02]  /*14a0*/  ISETP.GE.AND P1, PT, R2, 0x1, PT ;  /* 0x000000010200780c */ /* 0x000fe40003f26270 */
[----:B------:R-:W-:Y:S01]  /*14b0*/  R2UR UR4, R0 ;  /* 0x00000000000472ca */ /* 0x000fe200000e0000 */
[----:B------:R-:W-:Y:S01]  /*14c0*/  ULEA UR5, UR39, UR45, 0xb ;  /* 0x0000002d27057291 */ /* 0x000fe2000f8e583f */
[----:B------:R-:W-:Y:S01]  /*14d0*/  WARPGROUP.ARRIVE ;  /* 0x00000000000079c5 */ /* 0x000fe20000000000 */
[----:B------:R-:W-:Y:S01]  /*14e0*/  UMOV UR9, 0x40000040 ;  /* 0x4000004000097882 */ /* 0x000fe20000000000 */
[----:B------:R-:W-:Y:S01]  /*14f0*/  UMOV UR11, 0x40000040 ;  /* 0x40000040000b7882 */ /* 0x000fe20000000000 */
[----:B-----5:R-:W-:Y:S03]  /*1500*/  STL [R1+0x2c4], R18 ;  /* 0x0002c41201007387 */ /* 0x020fe60000100800 */
[----:B------:R-:W-:Y:S01]  /*1510*/  UMOV UR8, UR5 ;  /* 0x0000000500087c82 */ /* 0x000fe20008000000 */
[----:B------:R0:W-:Y:S04]  /*1520*/  STL [R1+0x2c0], R17 ;  /* 0x0002c01101007387 */ /* 0x0001e80000100800 */
[----:B------:R-:W-:Y:S01]  /*1530*/  UIADD3 UR4, UR4, 0x18100, URZ ;  /* 0x0001810004047890 */ /* 0x000fe2000fffe03f */
[----:B------:R-:W-:Y:S03]  /*1540*/  STL [R1+0x2bc], R16 ;  /* 0x0002bc1001007387 */ /* 0x000fe60000100800 */
[----:B------:R-:W-:Y:S01]  /*1550*/  USHF.R.U32.HI UR4, URZ, 0x4, UR4 ;  /* 0x000000043f047899 */ /* 0x000fe20008011604 */
[----:B------:R1:W-:Y:S03]  /*1560*/  STL [R1+0x2b8], R2 ;  /* 0x0002b80201007387 */ /* 0x0003e60000100800 */
[----:B------:R-:W-:Y:S01]  /*1570*/  ULOP3.LUT UR4, UR4, 0x3fff, URZ, 0xc0, !UPT ;  /* 0x00003fff04047892 */ /* 0x000fe2000f8ec03f */
[----:B------:R3:W-:Y:S03]  /*1580*/  STL [R1+0x2c8], R0 ;  /* 0x0002c80001007387 */ /* 0x0007e60000100800 */
[----:B------:R-:W-:-:S04]  /*1590*/  ULOP3.LUT UR4, UR4, 0x10000, URZ, 0xfc, !UPT ;  /* 0x0001000004047892 */ /* 0x000fc8000f8efc3f */
[----:B------:R-:W-:-:S07]  /*15a0*/  ULEA UR6, UR39, UR4, 0xb ;  /* 0x0000000427067291 */ /* 0x000fce000f8e583f */
[----:B------:R-:W-:Y:S02]  /*15b0*/  UMOV UR10, UR6 ;  /* 0x00000006000a7c82 */ /* 0x000fe40008000000 */
[----:B------:R-:W-:Y:S01]  /*15c0*/  IGMMA.64x256x32.S8.S8 R24, gdesc[UR8], RZ, !UPT, gsb0 ;  /* 0x06600000081879f1 */ /* 0x000fe2000c0410ff */
[----:B------:R-:W-:Y:S01]  /*15d0*/  UIADD3 UR8, UR5, 0x400, URZ ;  /* 0x0000040005087890 */ /* 0x000fe2000fffe03f */
[----:B------:R-:W-:Y:S01]  /*15e0*/  UMOV UR9, 0x40000040 ;  /* 0x4000004000097882 */ /* 0x000fe20000000000 */
[----:B------:R-:W-:Y:S02]  /*15f0*/  WARPGROUP.DEPBAR.LE gsb0, 0x0 ;  /* 0x00008000000079c5 */ /* 0x000fe40000010000 */
[----:B------:R-:W-:Y:S01]  /*1600*/  STL.64 [R1], R24 ;  /* 0x0000001801007387 */ /* 0x000fe20000100a00 */
[----:B------:R-:W-:Y:S01]  /*1610*/  MOV R235, R45 ;  /* 0x0000002d00eb7202 */ /* 0x000fe20000000f00 */
[----:B------:R-:W-:Y:S01]  /*1620*/  IMAD.MOV.U32 R234, RZ, RZ, R46 ;  /* 0x000000ffffea7224 */ /* 0x000fe200078e002e */
[----:B------:R-:W-:Y:S01]  /*1630*/  MOV R232, R48 ;  /* 0x0000003000e87202 */ /* 0x000fe20000000f00 */
[----:B------:R-:W-:Y:S01]  /*1640*/  STL.64 [R1+0x8], R26 ;  /* 0x0000081a01007387 */ /* 0x000fe20000100a00 */
[----:B------:R-:W-:Y:S01]  /*1650*/  IMAD.MOV.U32 R233, RZ, RZ, R47 ;  /* 0x000000ffffe97224 */ /* 0x000fe200078e002f */
[----:B------:R-:W-:Y:S01]  /*1660*/  MOV R229, R51 ;  /* 0x0000003300e57202 */ /* 0x000fe20000000f00 */
[----:B------:R-:W-:Y:S01]  /*1670*/  IMAD.MOV.U32 R231, RZ, RZ, R49 ;  /* 0x000000ffffe77224 */ /* 0x000fe200078e0031 */
        /* <DEDUP_REMOVED lines=70> */
[----:B0-----:R-:W-:Y:S01]  /*1ae0*/  MOV R17, R135 ;  /* 0x0000008700117202 */ /* 0x001fe20000000f00 */
        /* <DEDUP_REMOVED lines=9> */
[----:B-1----:R-:W-:Y:S01]  /*1b80*/  MOV R2, R150 ;  /* 0x0000009600027202 */ /* 0x002fe20000000f00 */
[----:B------:R-:W-:Y:S01]  /*1b90*/  IMAD.MOV.U32 R194, RZ, RZ, R110 ;  /* 0x000000ffffc27224 */ /* 0x000fe200078e006e */
[----:B------:R0:W-:Y:S01]  /*1ba0*/  STL [R1+0x50], R44 ;  /* 0x0000502c01007387 */ /* 0x0001e20000100800 */
[----:B------:R-:W-:-:S02]  /*1bb0*/  IMAD.MOV.U32 R196, RZ, RZ, R112 ;  /* 0x000000ffffc47224 */ /* 0x000fc400078e0070 */
[----:B------:R-:W-:Y:S02]  /*1bc0*/  IMAD.MOV.U32 R197, RZ, RZ, R113 ;  /* 0x000000ffffc57224 */ /* 0x000fe400078e0071 */
[----:B------:R-:W-:Y:S02]  /*1bd0*/  IMAD.MOV.U32 R199, RZ, RZ, R115 ;  /* 0x000000ffffc77224 */ /* 0x000fe400078e0073 */
[----:B------:R-:W-:Y:S02]  /*1be0*/  IMAD.MOV.U32 R200, RZ, RZ, R116 ;  /* 0x000000ffffc87224 */ /* 0x000fe400078e0074 */
[----:B------:R-:W-:Y:S02]  /*1bf0*/  IMAD.MOV.U32 R202, RZ, RZ, R118 ;  /* 0x000000ffffca7224 */ /* 0x000fe400078e0076 */
[----:B------:R-:W-:Y:S02]  /*1c00*/  IMAD.MOV.U32 R203, RZ, RZ, R119 ;  /* 0x000000ffffcb7224 */ /* 0x000fe400078e0077 */
        /* <DEDUP_REMOVED lines=8> */
[----:B--2---:R-:W-:Y:S02]  /*1c90*/  IMAD.MOV.U32 R19, RZ, RZ, R133 ;  /* 0x000000ffff137224 */ /* 0x004fe400078e0085 */
        /* <DEDUP_REMOVED lines=11> */
[----:B---3--:R-:W-:Y:S02]  /*1d50*/  IMAD.MOV.U32 R0, RZ, RZ, R151 ;  /* 0x000000ffff007224 */ /* 0x008fe400078e0097 */
[----:B0-----:R-:W-:-:S06]  /*1d60*/  WARPGROUP.ARRIVE ;  /* 0x00000000000079c5 */ /* 0x001fcc0000000000 */
[----:B------:R-:W-:Y:S03]  /*1d70*/  IGMMA.64x256x32.S8.S8 R24, gdesc[UR8], RZ, !UPT, gsb0 ;  /* 0x06600000081879f1 */ /* 0x000fe6000c0410ff */
[----:B------:R-:W-:Y:S02]  /*1d80*/  WARPGROUP.DEPBAR.LE gsb0, 0x0 ;  /* 0x00008000000079c5 */ /* 0x000fe40000010000 */
[----:B------:R-:W-:Y:S04]  /*1d90*/  STL.64 [R1+0x578], R150 ;  /* 0x0005789601007387 */ /* 0x000fe80000100a00 */
        /* <DEDUP_REMOVED lines=20> */
[----:B------:R0:W-:Y:S04]  /*1ee0*/  STL.64 [R1+0x4d0], R108 ;  /* 0x0004d06c01007387 */ /* 0x0001e80000100a00 */
[----:B0-----:R-:W2:Y:S04]  /*1ef0*/  LDL.LU R108, [R1] ;  /* 0x00000000016c7983 */ /* 0x001ea80000300800 */
[----:B------:R-:W2:Y:S04]  /*1f00*/  LDL.LU R109, [R1+0x4] ;  /* 0x00000400016d7983 */ /* 0x000ea80000300800 */
        /* <DEDUP_REMOVED lines=18> */
[----:B------:R-:W2:Y:S01]  /*2030*/  LDL.LU R128, [R1+0x50] ;  /* 0x0000500001807983 */ /* 0x000ea20000300800 */
        /* <DEDUP_REMOVED lines=31> */
[----:B------:R-:W-:Y:S01]  /*2230*/  UIADD3 UR8, UR5, 0x2, URZ ;  /* 0x0000000205087890 */ /* 0x000fe2000fffe03f */
[----:B------:R-:W-:Y:S01]  /*2240*/  IMAD.MOV.U32 R214, RZ, RZ, R22 ;  /* 0x000000ffffd67224 */ /* 0x000fe200078e0016 */
[----:B------:R-:W-:Y:S01]  /*2250*/  UIADD3 UR10, UR6, 0x2, URZ ;  /* 0x00000002060a7890 */ /* 0x000fe2000fffe03f */
[----:B------:R-:W-:Y:S01]  /*2260*/  IMAD.MOV.U32 R216, RZ, RZ, R20 ;  /* 0x000000ffffd87224 */ /* 0x000fe200078e0014 */
[----:B------:R-:W-:Y:S01]  /*2270*/  UMOV UR9, 0x40000040 ;  /* 0x4000004000097882 */ /* 0x000fe20000000000 */
[----:B------:R-:W-:Y:S01]  /*2280*/  IMAD.MOV.U32 R217, RZ, RZ, R19 ;  /* 0x000000ffffd97224 */ /* 0x000fe200078e0013 */
[----:B------:R-:W-:Y:S01]  /*2290*/  UMOV UR11, 0x40000040 ;  /* 0x40000040000b7882 */ /* 0x000fe20000000000 */
        /* <DEDUP_REMOVED lines=11> */
[----:B------:R-:W-:-:S06]  /*2350*/  IMAD.MOV.U32 R235, RZ, RZ, R0 ;  /* 0x000000ffffeb7224 */ /* 0x000fcc00078e0000 */
[----:B--2---:R-:W-:-:S06]  /*2360*/  WARPGROUP.ARRIVE ;  /* 0x00000000000079c5 */ /* 0x004fcc0000000000 */
[----:B------:R-:W-:Y:S03]  /*2370*/  IGMMA.64x256x32.S8.S8 R108, gdesc[UR8], R108, gsb0 ;  /* 0x06600000086c79f1 */ /* 0x000fe6000804106c */
[----:B------:R-:W-:Y:S02]  /*2380*/  WARPGROUP.DEPBAR.LE gsb0, 0x0 ;  /* 0x00008000000079c5 */ /* 0x000fe40000010000 */
[----:B------:R-:W-:Y:S04]  /*2390*/  STL.64 [R1], R108 ;  /* 0x0000006c01007387 */ /* 0x000fe80000100a00 */
        /* <DEDUP_REMOVED lines=63> */
[----:B0-----:R-:W2:Y:S04]  /*2790*/  LDL.LU.64 R150, [R1+0x578] ;  /* 0x0005780001967983 */ /* 0x001ea80000300a00 */
[----:B------:R-:W2:Y:S04]  /*27a0*/  LDL.LU.64 R148, [R1+0x570] ;  /* 0x0005700001947983 */ /* 0x000ea80000300a00 */
        /* <DEDUP_REMOVED lines=19> */
[----:B------:R-:W2:Y:S01]  /*28e0*/  LDL.LU.64 R108, [R1+0x4d0] ;  /* 0x0004d000016c7983 */ /* 0x000ea20000300a00 */
[----:B------:R-:W-:Y:S01]  /*28f0*/  UIADD3 UR8, UR5, 0x402, URZ ;  /* 0x0000040205087890 */ /* 0x000fe2000fffe03f */
[----:B------:R-:W-:Y:S01]  /*2900*/  UMOV UR9, 0x40000040 ;  /* 0x4000004000097882 */ /* 0x000fe20000000000 */
[----:B--2---:R-:W-:-:S07]  /*2910*/  WARPGROUP.ARRIVE ;  /* 0x00000000000079c5 */ /* 0x004fce0000000000 */
[----:B------:R-:W-:Y:S03]  /*2920*/  IGMMA.64x256x32.S8.S8 R24, gdesc[UR8], R24, gsb0 ;  /* 0x06600000081879f1 */ /* 0x000fe60008041018 */
        /* <DEDUP_REMOVED lines=65> */
[----:B0-----:R-:W2:Y:S04]  /*2d40*/  LDL.LU.64 R24, [R1] ;  /* 0x0000000001187983 */ /* 0x001ea80000300a00 */
        /* <DEDUP_REMOVED lines=63> */
[----:B------:R-:W-:-:S02]  /*3140*/  UIADD3 UR8, UR5, 0x4, URZ ;  /* 0x0000000405087890 */ /* 0x000fc4000fffe03f */
[----:B------:R-:W-:Y:S01]  /*3150*/  UIADD3 UR10, UR6, 0x4, URZ ;  /* 0x00000004060a7890 */ /* 0x000fe2000fffe03f */
[----:B------:R-:W-:Y:S01]  /*3160*/  UMOV UR9, 0x40000040 ;  /* 0x4000004000097882 */ /* 0x000fe20000000000 */
[----:B------:R-:W-:Y:S01]  /*3170*/  UMOV UR11, 0x40000040 ;  /* 0x40000040000b7882 */ /* 0x000fe20000000000 */
[----:B--2---:R-:W-:-:S06]  /*3180*/  WARPGROUP.ARRIVE ;  /* 0x00000000000079c5 */ /* 0x004fcc0000000000 */
[----:B------:R-:W-:Y:S03]  /*3190*/  IGMMA.64x256x32.S8.S8 R24, gdesc[UR8], R24, gsb0 ;  /* 0x06600000081879f1 */ /* 0x000fe60008041018 */
        /* <DEDUP_REMOVED lines=41> */
[----:B------:R0:W-:Y:S01]  /*3430*/  STL [R1+0x50], R44 ;  /* 0x0000502c01007387 */ /* 0x0001e20000100800 */
[----:B------:R-:W-:Y:S01]  /*3440*/  IMAD.MOV.U32 R206, RZ, RZ, R122 ;  /* 0x000000ffffce7224 */ /* 0x000fe200078e007a */
[----:B------:R-:W-:Y:S01]  /*3450*/  MOV R201, R117 ;  /* 0x0000007500c97202 */ /* 0x000fe20000000f00 */
[----:B------:R-:W-:Y:S01]  /*3460*/  IMAD.MOV.U32 R205, RZ, RZ, R121 ;  /* 0x000000ffffcd7224 */ /* 0x000fe200078e0079 */
[----:B------:R-:W2:Y:S01]  /*3470*/  LDL.LU.64 R150, [R1+0x4c8] ;  /* 0x0004c80001967983 */ /* 0x000ea20000300a00 */
        /* <DEDUP_REMOVED lines=96> */
[----:B------:R-:W-:-:S02]  /*3a80*/  IMAD.MOV.U32 R18, RZ, RZ, R46 ;  /* 0x000000ffff127224 */ /* 0x000fc400078e002e */
[----:B------:R-:W-:Y:S01]  /*3a90*/  IMAD.MOV.U32 R17, RZ, RZ, R47 ;  /* 0x000000ffff117224 */ /* 0x000fe200078e002f */
        /* <DEDUP_REMOVED lines=123> */
[----:B------:R-:W-:Y:S01]  /*4250*/  IMAD.MOV.U32 R222, RZ, RZ, R19 ;  /* 0x000000ffffde7224 */ /* 0x000fe200078e0013 */
[----:B------:R0:W5:Y:S01]  /*4260*/  LDL.LU R0, [R1+0x2c8] ;  /* 0x0002c80001007983 */ /* 0x0001620000300800 */
[----:B------:R-:W-:-:S02]  /*4270*/  IMAD.MOV.U32 R224, RZ, RZ, R14 ;  /* 0x000000ffffe07224 */ /* 0x000fc400078e000e */
[----:B------:R-:W-:Y:S01]  /*4280*/  IMAD.MOV.U32 R225, RZ, RZ, R13 ;  /* 0x000000ffffe17224 */ /* 0x000fe200078e000d */
[----:B------:R0:W5:Y:S01]  /*4290*/  LDL.LU R18, [R1+0x2c4] ;  /* 0x0002c40001127983 */ /* 0x0001620000300800 */
[----:B------:R-:W-:Y:S02]  /*42a0*/  IMAD.MOV.U32 R227, RZ, RZ, R11 ;  /* 0x000000ffffe37224 */ /* 0x000fe400078e000b */
[----:B------:R-:W-:Y:S01]  /*42b0*/  IMAD.MOV.U32 R228, RZ, RZ, R10 ;  /* 0x000000ffffe47224 */ /* 0x000fe200078e000a */
[----:B------:R0:W5:Y:S01]  /*42c0*/  LDL.LU R17, [R1+0x2c0] ;  /* 0x0002c00001117983 */ /* 0x0001620000300800 */
[----:B------:R-:W-:Y:S02]  /*42d0*/  IMAD.MOV.U32 R230, RZ, RZ, R8 ;  /* 0x000000ffffe67224 */ /* 0x000fe400078e0008 */
[----:B------:R-:W-:Y:S01]  /*42e0*/  IMAD.MOV.U32 R231, RZ, RZ, R7 ;  /* 0x000000ffffe77224 */ /* 0x000fe200078e0007 */
[----:B------:R0:W5:Y:S01]  /*42f0*/  LDL.LU R16, [R1+0x2bc] ;  /* 0x0002bc0001107983 */ /* 0x0001620000300800 */
[----:B------:R-:W-:-:S02]  /*4300*/  IMAD.MOV.U32 R233, RZ, RZ, R5 ;  /* 0x000000ffffe97224 */ /* 0x000fc400078e0005 */
[----:B------:R-:W-:Y:S01]  /*4310*/  IMAD.MOV.U32 R234, RZ, RZ, R4 ;  /* 0x000000ffffea7224 */ /* 0x000fe200078e0004 */
[----:B------:R0:W5:Y:S05]  /*4320*/  LDL.LU R2, [R1+0x2b8] ;  /* 0x0002b80001027983 */ /* 0x00016a0000300800 */
        /* <DEDUP_REMOVED lines=67> */
[----:B-1----:R-:W2:Y:S04]  /*4760*/  LDL.LU.64 R150, [R1+0x2b0] ;  /* 0x0002b00001967983 */ /* 0x002ea80000300a00 */
        /* <DEDUP_REMOVED lines=26> */
[----:B0-----:R-:W-:Y:S05]  /*4910*/  @!P1 BRA `(.L_x_18) ;  /* 0x0000004000bc9947 */ /* 0x001fea0003800000 */
[----:B------:R-:W-:Y:S01]  /*4920*/  UIADD3 UR6, UR39, 0x1, URZ ;  /* 0x0000000127067890 */ /* 0x000fe2000fffe03f */
[----:B-----5:R-:W-:Y:S01]  /*4930*/  R2UR UR5, R2 ;  /* 0x00000000020572ca */ /* 0x020fe200000e0000 */
[----:B------:R-:W-:Y:S02]  /*4940*/  UMOV UR12, UR39 ;  /* 0x00000027000c7c82 */ /* 0x000fe40008000000 */
[----:B------:R-:W-:-:S04]  /*4950*/  UISETP.NE.AND UP0, UPT, UR6, 0x3, UPT ;  /* 0x000000030600788c */ /* 0x000fc8000bf05270 */
[----:B------:R-:W-:Y:S02]  /*4960*/  USEL UR7, URZ, 0x1, UP0 ;  /* 0x000000013f077887 */ /* 0x000fe40008000000 */
[----:B------:R-:W-:Y:S02]  /*4970*/  USEL UR6, UR6, URZ, UP0 ;  /* 0x0000003f06067287 */ /* 0x000fe40008000000 */
[----:B------:R-:W-:-:S12]  /*4980*/  ULOP3.LUT UR7, UR38, UR7, URZ, 0x3c, !UPT ;  /* 0x0000000726077292 */ /* 0x000fd8000f8e3c3f */
.L_x_25:
[----:B0-----:R-:W-:Y:S05]  /*4990*/  @!P0 BRA `(.L_x_19) ;  /* 0x0000000000048947 */ /* 0x001fea0003800000 */
[----:B------:R-:W-:Y:S01]  /*49a0*/  BPT.TRAP 0x1 ;  /* 0x000000040000795c */ /* 0x000fe20000300000 */
.L_x_19:
[----:B------:R-:W0:Y:S01]  /*49b0*/  S2UR UR9, SR_CgaCtaId ;  /* 0x00000000000979c3 */ /* 0x000e220000008800 */
[----:B------:R-:W-:Y:S01]  /*49c0*/  UMOV UR8, 0x400 ;  /* 0x0000040000087882 */ /* 0x000fe20000000000 */
[----:B------:R-:W-:Y:S02]  /*49d0*/  IMAD.U32 R3, RZ, RZ, UR7 ;  /* 0x00000007ff037e24 */ /* 0x000fe4000f8e00ff */
[----:B------:R-:W-:-:S03]  /*49e0*/  IMAD.U32 R2, RZ, RZ, UR6 ;  /* 0x00000006ff027e24 */ /* 0x000fc6000f8e00ff */
[----:B------:R-:W-:Y:S01]  /*49f0*/  SHF.L.U32 R3, R3, 0x1f, RZ ;  /* 0x0000001f03037819 */ /* 0x000fe200000006ff */
[----:B0-----:R-:W-:-:S06]  /*4a00*/  ULEA UR8, UR9, UR8, 0x18 ;  /* 0x0000000809087291 */ /* 0x001fcc000f8ec03f */
[----:B------:R-:W-:-:S05]  /*4a10*/  MOV R0, UR8 ;  /* 0x0000000800007c02 */ /* 0x000fca0008000f00 */
[----:B------:R-:W-:-:S04]  /*4a20*/  IMAD R2, R2, 0x8, R0 ;  /* 0x0000000802027824 */ /* 0x000fc800078e0200 */
[----:B------:R0:W1:Y:S01]  /*4a30*/  SYNCS.PHASECHK.TRANS64.TRYWAIT P1, [R2+URZ], R3 ;  /* 0x00000003020075a7 */ /* 0x000062000802017f */
[----:B------:R-:W-:Y:S05]  /*4a40*/  @!P0 BRA `(.L_x_20) ;  /* 0x0000000000048947 */ /* 0x000fea0003800000 */
[----:B------:R-:W-:Y:S01]  /*4a50*/  BPT.TRAP 0x1 ;  /* 0x000000040000795c */ /* 0x000fe20000300000 */
.L_x_20:
[----:B-1----:R-:W-:Y:S05]  /*4a60*/  @P1 BRA `(.L_x_21) ;  /* 0x0000000000081947 */ /* 0x002fea0003800000 */
[----:B------:R-:W1:Y:S02]  /*4a70*/  SYNCS.PHASECHK.TRANS64.TRYWAIT P1, [R2+URZ], R3 ;  /* 0x00000003020075a7 */ /* 0x000e64000802017f */
[----:B-1----:R-:W-:Y:S05]  /*4a80*/  @!P1 BRA `(.L_x_22) ;  /* 0x0000013800349947 */ /* 0x002fea0003800000 */
.L_x_21:
        /* <DEDUP_REMOVED lines=64> */
[----:B--2---:R-:W2:Y:S04]  /*4e90*/  LDL.LU.64 R24, [R1] ;  /* 0x0000000001187983 */ /* 0x004ea80000300a00 */
        /* <DEDUP_REMOVED lines=63> */
[----:B------:R-:W-:-:S02]  /*5290*/  ULEA UR13, UR6, UR45, 0xb ;  /* 0x0000002d060d7291 */ /* 0x000fc4000f8e583f */
[----:B------:R-:W-:Y:S01]  /*52a0*/  ULEA UR14, UR6, UR4, 0xb ;  /* 0x00000004060e7291 */ /* 0x000fe2000f8e583f */
[----:B------:R-:W-:Y:S01]  /*52b0*/  STL [R1+0x2c4], R18 ;  /* 0x0002c41201007387 */ /* 0x000fe20000100800 */
[----:B------:R-:W-:Y:S01]  /*52c0*/  UMOV UR9, 0x40000040 ;  /* 0x4000004000097882 */ /* 0x000fe20000000000 */
[----:B------:R-:W-:Y:S02]  /*52d0*/  UMOV UR11, 0x40000040 ;  /* 0x40000040000b7882 */ /* 0x000fe40000000000 */
[----:B------:R-:W-:Y:S01]  /*52e0*/  UMOV UR8, UR13 ;  /* 0x0000000d00087c82 */ /* 0x000fe20008000000 */
[----:B------:R-:W-:Y:S01]  /*52f0*/  STL [R1+0x2c0], R17 ;  /* 0x0002c01101007387 */ /* 0x000fe20000100800 */
[----:B------:R-:W-:-:S03]  /*5300*/  UMOV UR10, UR14 ;  /* 0x0000000e000a7c82 */ /* 0x000fc60008000000 */
[----:B------:R-:W-:Y:S04]  /*5310*/  STL [R1+0x2bc], R16 ;  /* 0x0002bc1001007387 */ /* 0x000fe80000100800 */
[----:B------:R3:W-:Y:S01]  /*5320*/  STL [R1+0x2b8], R0 ;  /* 0x0002b80001007387 */ /* 0x0007e20000100800 */
[----:B--2---:R-:W-:-:S06]  /*5330*/  WARPGROUP.ARRIVE ;  /* 0x00000000000079c5 */ /* 0x004fcc0000000000 */
[----:B------:R-:W-:Y:S03]  /*5340*/  IGMMA.64x256x32.S8.S8 R24, gdesc[UR8], R24, gsb0 ;  /* 0x06600000081879f1 */ /* 0x000fe60008041018 */
[----:B------:R-:W-:Y:S02]  /*5350*/  WARPGROUP.DEPBAR.LE gsb0, 0x0 ;  /* 0x00008000000079c5 */ /* 0x000fe40000010000 */
[----:B------:R-:W-:Y:S01]  /*5360*/  STL.64 [R1], R24 ;  /* 0x0000001801007387 */ /* 0x000fe20000100a00 */
[----:B01----:R-:W-:Y:S01]  /*5370*/  IMAD.MOV.U32 R2, RZ, RZ, R150 ;  /* 0x000000ffff027224 */ /* 0x003fe200078e0096 */
[----:B---3--:R-:W-:Y:S01]  /*5380*/  MOV R0, R151 ;  /* 0x0000009700007202 */ /* 0x008fe20000000f00 */
[----:B------:R-:W-:Y:S01]  /*5390*/  IMAD.MOV.U32 R3, RZ, RZ, R149 ;  /* 0x000000ffff037224 */ /* 0x000fe200078e0095 */
[----:B------:R-:W-:Y:S01]  /*53a0*/  STL.64 [R1+0x8], R26 ;  /* 0x0000081a01007387 */ /* 0x000fe20000100a00 */
        /* <DEDUP_REMOVED lines=253> */
[----:B------:R-:W-:-:S02]  /*6380*/  IMAD.MOV.U32 R150, RZ, RZ, R214 ;  /* 0x000000ffff967224 */ /* 0x000fc400078e00d6 */
[----:B------:R-:W-:Y:S01]  /*6390*/  IMAD.MOV.U32 R151, RZ, RZ, R213 ;  /* 0x000000ffff977224 */ /* 0x000fe200078e00d5 */
[----:B------:R-:W-:Y:S01]  /*63a0*/  MOV R213, R23 ;  /* 0x0000001700d57202 */ /* 0x000fe20000000f00 */
        /* <DEDUP_REMOVED lines=14> */
[----:B------:R-:W-:Y:S01]  /*6490*/  IMAD.MOV.U32 R235, RZ, RZ, R0 ;  /* 0x000000ffffeb7224 */ /* 0x000fe200078e0000 */
[----:B------:R-:W-:Y:S02]  /*64a0*/  UIADD3 UR8, UR13, 0x2, URZ ;  /* 0x000000020d087890 */ /* 0x000fe4000fffe03f */
[----:B------:R-:W-:Y:S01]  /*64b0*/  UIADD3 UR10, UR14, 0x2, URZ ;  /* 0x000000020e0a7890 */ /* 0x000fe2000fffe03f */
[----:B------:R-:W-:Y:S01]  /*64c0*/  UMOV UR9, 0x40000040 ;  /* 0x4000004000097882 */ /* 0x000fe20000000000 */
[----:B------:R-:W-:Y:S01]  /*64d0*/  UMOV UR11, 0x40000040 ;  /* 0x40000040000b7882 */ /* 0x000fe20000000000 */
        /* <DEDUP_REMOVED lines=235> */
[----:B------:R-:W-:Y:S01]  /*7390*/  STL.64 [R1+0x30], R36 ;  /* 0x0000302401007387 */ /* 0x000fe20000100a00 */
[----:B------:R-:W-:-:S03]  /*73a0*/  IMAD.MOV.U32 R3, RZ, RZ, R150 ;  /* 0x000000ffff037224 */ /* 0x000fc600078e0096 */
[----:B------:R-:W-:Y:S01]  /*73b0*/  STL.64 [R1+0x38], R38 ;  /* 0x0000382601007387 */ /* 0x000fe20000100a00 */
[----:B------:R-:W-:-:S03]  /*73c0*/  MOV R2, R151 ;  /* 0x0000009700027202 */ /* 0x000fc60000000f00 */
[----:B------:R-:W-:Y:S01]  /*73d0*/  STL.64 [R1+0x40], R40 ;  /* 0x0000402801007387 */ /* 0x000fe20000100a00 */
[----:B------:R-:W-:Y:S01]  /*73e0*/  IMAD.MOV.U32 R5, RZ, RZ, R148 ;  /* 0x000000ffff057224 */ /* 0x000fe200078e0094 */
[----:B------:R-:W-:Y:S02]  /*73f0*/  MOV R4, R149 ;  /* 0x0000009500047202 */ /* 0x000fe40000000f00 */
[----:B------:R-:W-:Y:S01]  /*7400*/  STL.64 [R1+0x48], R42 ;  /* 0x0000482a01007387 */ /* 0x000fe20000100a00 */
[----:B------:R-:W-:Y:S01]  /*7410*/  IMAD.MOV.U32 R7, RZ, RZ, R146 ;  /* 0x000000ffff077224 */ /* 0x000fe200078e0092 */
[----:B------:R-:W-:Y:S02]  /*7420*/  MOV R6, R147 ;  /* 0x0000009300067202 */ /* 0x000fe40000000f00 */
[----:B------:R0:W-:Y:S01]  /*7430*/  STL [R1+0x50], R44 ;  /* 0x0000502c01007387 */ /* 0x0001e20000100800 */
[----:B------:R-:W-:Y:S01]  /*7440*/  IMAD.MOV.U32 R9, RZ, RZ, R144 ;  /* 0x000000ffff097224 */ /* 0x000fe200078e0090 */
[----:B------:R-:W-:-:S02]  /*7450*/  MOV R8, R145 ;  /* 0x0000009100087202 */ /* 0x000fc40000000f00 */
[----:B------:R-:W2:Y:S01]  /*7460*/  LDL.LU.64 R150, [R1+0x4c0] ;  /* 0x0004c00001967983 */ /* 0x000ea20000300a00 */
[----:B------:R-:W-:Y:S01]  /*7470*/  IMAD.MOV.U32 R11, RZ, RZ, R142 ;  /* 0x000000ffff0b7224 */ /* 0x000fe200078e008e */
[----:B------:R-:W-:Y:S02]  /*7480*/  MOV R10, R143 ;  /* 0x0000008f000a7202 */ /* 0x000fe40000000f00 */
[----:B------:R-:W2:Y:S01]  /*7490*/  LDL.LU.64 R148, [R1+0x4b8] ;  /* 0x0004b80001947983 */ /* 0x000ea20000300a00 */
[----:B------:R-:W-:Y:S01]  /*74a0*/  IMAD.MOV.U32 R13, RZ, RZ, R140 ;  /* 0x000000ffff0d7224 */ /* 0x000fe200078e008c */
[----:B------:R-:W-:Y:S02]  /*74b0*/  MOV R12, R141 ;  /* 0x0000008d000c7202 */ /* 0x000fe40000000f00 */
[----:B------:R-:W2:Y:S01]  /*74c0*/  LDL.LU.64 R146, [R1+0x4b0] ;  /* 0x0004b00001927983 */ /* 0x000ea20000300a00 */
        /* <DEDUP_REMOVED lines=66> */
[----:B------:R-:W-:Y:S01]  /*78f0*/  MOV R178, R94 ;  /* 0x0000005e00b27202 */ /* 0x000fe20000000f00 */
[----:B------:R-:W-:Y:S02]  /*7900*/  IMAD.MOV.U32 R179, RZ, RZ, R95 ;  /* 0x000000ffffb37224 */ /* 0x000fe400078e005f */
[----:B------:R-:W2:Y:S01]  /*7910*/  LDL.LU.64 R100, [R1+0x3f8] ;  /* 0x0003f80001647983 */ /* 0x000ea20000300a00 */
[----:B------:R-:W-:-:S03]  /*7920*/  IMAD.MOV.U32 R176, RZ, RZ, R92 ;  /* 0x000000ffffb07224 */ /* 0x000fc600078e005c */
[----:B------:R-:W2:Y:S01]  /*7930*/  LDL.LU.64 R98, [R1+0x3f0] ;  /* 0x0003f00001627983 */ /* 0x000ea20000300a00 */
[----:B------:R-:W-:Y:S01]  /*7940*/  IMAD.MOV.U32 R177, RZ, RZ, R93 ;  /* 0x000000ffffb17224 */ /* 0x000fe200078e005d */
[----:B------:R-:W-:Y:S02]  /*7950*/  MOV R175, R91 ;  /* 0x0000005b00af7202 */ /* 0x000fe40000000f00 */
[----:B------:R-:W2:Y:S01]  /*7960*/  LDL.LU.64 R96, [R1+0x3e8] ;  /* 0x0003e80001607983 */ /* 0x000ea20000300a00 */
[----:B------:R-:W-:Y:S01]  /*7970*/  IMAD.MOV.U32 R174, RZ, RZ, R90 ;  /* 0x000000ffffae7224 */ /* 0x000fe200078e005a */
[----:B------:R-:W-:Y:S02]  /*7980*/  MOV R172, R88 ;  /* 0x0000005800ac7202 */ /* 0x000fe40000000f00 */
[----:B------:R-:W2:Y:S01]  /*7990*/  LDL.LU.64 R94, [R1+0x3e0] ;  /* 0x0003e000015e7983 */ /* 0x000ea20000300a00 */
[----:B------:R-:W-:-:S03]  /*79a0*/  IMAD.MOV.U32 R173, RZ, RZ, R89 ;  /* 0x000000ffffad7224 */ /* 0x000fc600078e0059 */
[----:B------:R-:W2:Y:S01]  /*79b0*/  LDL.LU.64 R92, [R1+0x3d8] ;  /* 0x0003d800015c7983 */ /* 0x000ea20000300a00 */
[----:B------:R-:W-:Y:S01]  /*79c0*/  IMAD.MOV.U32 R170, RZ, RZ, R86 ;  /* 0x000000ffffaa7224 */ /* 0x000fe200078e0056 */
[----:B------:R-:W-:Y:S01]  /*79d0*/  MOV R169, R85 ;  /* 0x0000005500a97202 */ /* 0x000fe20000000f00 */
[----:B------:R-:W-:Y:S01]  /*79e0*/  IMAD.MOV.U32 R171, RZ, RZ, R87 ;  /* 0x000000ffffab7224 */ /* 0x000fe200078e0057 */
        /* <DEDUP_REMOVED lines=60> */
[----:B------:R-:W-:-:S03]  /*7db0*/  IMAD.MOV.U32 R18, RZ, RZ, R45 ;  /* 0x000000ffff127224 */ /* 0x000fc600078e002d */
        /* <DEDUP_REMOVED lines=103> */
[----:B------:R-:W-:Y:S01]  /*8430*/  UIADD3 UR8, UR13, 0x6, URZ ;  /* 0x000000060d087890 */ /* 0x000fe2000fffe03f */
[----:B------:R0:W5:Y:S01]  /*8440*/  LDL.LU R18, [R1+0x2c4] ;  /* 0x0002c40001127983 */ /* 0x0001620000300800 */
[----:B------:R-:W-:Y:S01]  /*8450*/  UIADD3 UR10, UR14, 0x6, URZ ;  /* 0x000000060e0a7890 */ /* 0x000fe2000fffe03f */
[----:B------:R-:W-:Y:S01]  /*8460*/  UMOV UR9, 0x40000040 ;  /* 0x4000004000097882 */ /* 0x000fe20000000000 */
[----:B------:R-:W-:Y:S01]  /*8470*/  UMOV UR11, 0x40000040 ;  /* 0x40000040000b7882 */ /* 0x000fe20000000000 */
[----:B------:R0:W5:Y:S04]  /*8480*/  LDL.LU R17, [R1+0x2c0] ;  /* 0x0002c00001117983 */ /* 0x0001680000300800 */
[----:B------:R0:W5:Y:S04]  /*8490*/  LDL.LU R16, [R1+0x2bc] ;  /* 0x0002bc0001107983 */ /* 0x0001680000300800 */
[----:B------:R0:W5:Y:S01]  /*84a0*/  LDL.LU R0, [R1+0x2b8] ;  /* 0x0002b80001007983 */ /* 0x0001620000300800 */
        /* <DEDUP_REMOVED lines=95> */
[----:B------:R-:W-:Y:S01]  /*8aa0*/  BPT.TRAP 0x1 ;  /* 0x000000040000795c */ /* 0x000fe20000300000 */
.L_x_23:
[----:B------:R-:W-:Y:S01]  /*8ab0*/  IMAD.U32 R2, RZ, RZ, UR12 ;  /* 0x0000000cff027e24 */ /* 0x000fe2000f8e00ff */
[----:B------:R-:W-:-:S04]  /*8ac0*/  UISETP.GT.U32.AND UP0, UPT, UR40, 0x1, UPT ;  /* 0x000000012800788c */ /* 0x000fc8000bf04070 */
[----:B-----5:R-:W-:Y:S02]  /*8ad0*/  LEA R2, R2, R0, 0x3 ;  /* 0x0000000002027211 */ /* 0x020fe400078e18ff */
[----:B------:R-:W-:-:S03]  /*8ae0*/  PLOP3.LUT P1, PT, PT, PT, UP0, 0x80, 0x0 ;  /* 0x000000000000781c */ /* 0x000fc60003f2f008 */
[----:B------:R-:W-:-:S05]  /*8af0*/  VIADD R2, R2, 0x18 ;  /* 0x0000001802027836 */ /* 0x000fca0000000000 */
[----:B------:R-:W-:-:S04]  /*8b00*/  PRMT R2, RZ, 0x654, R2 ;  /* 0x00000654ff027816 */ /* 0x000fc80000000002 */
[----:B------:R0:W-:Y:S01]  /*8b10*/  SYNCS.ARRIVE.TRANS64.RED.A1T0 RZ, [R2+URZ], RZ ;  /* 0x000000ff02ff79a7 */ /* 0x0001e2000810043f */
[----:B------:R-:W-:Y:S05]  /*8b20*/  @P1 BRA `(.L_x_24) ;  /* 0x0000000000041947 */ /* 0x000fea0003800000 */
[----:B------:R-:W-:Y:S01]  /*8b30*/  BPT.TRAP 0x1 ;  /* 0x000000040000795c */ /* 0x000fe20000300000 */
.L_x_24:
[----:B------:R-:W-:Y:S02]  /*8b40*/  UISETP.GT.AND UP2, UPT, UR5, 0x1, UPT ;  /* 0x000000010500788c */ /* 0x000fe4000bf44270 */
[----:B------:R-:W-:Y:S02]  /*8b50*/  UIADD3 UR6, UR6, 0x1, URZ ;  /* 0x0000000106067890 */ /* 0x000fe4000fffe03f */
[----:B------:R-:W-:Y:S02]  /*8b60*/  UIADD3 UR12, UR12, 0x1, URZ ;  /* 0x000000010c0c7890 */ /* 0x000fe4000fffe03f */
[----:B------:R-:W-:Y:S01]  /*8b70*/  PLOP3.LUT P1, PT, PT, PT, UP2, 0x80, 0x0 ;  /* 0x000000000000781c */ /* 0x000fe20003f2f028 */
[----:B------:R-:W-:Y:S02]  /*8b80*/  UISETP.NE.AND UP0, UPT, UR6, 0x3, UPT ;  /* 0x000000030600788c */ /* 0x000fe4000bf05270 */
[----:B------:R-:W-:Y:S02]  /*8b90*/  UIADD3 UR8, UR5, -0x1, URZ ;  /* 0xffffffff05087890 */ /* 0x000fe4000fffe03f */
[----:B------:R-:W-:-:S02]  /*8ba0*/  USEL UR5, URZ, 0x1, UP0 ;  /* 0x000000013f057887 */ /* 0x000fc40008000000 */
[----:B------:R-:W-:Y:S02]  /*8bb0*/  UISETP.NE.AND UP1, UPT, UR12, 0x3, UPT ;  /* 0x000000030c00788c */ /* 0x000fe4000bf25270 */
[----:B------:R-:W-:Y:S02]  /*8bc0*/  ULOP3.LUT UR7, UR7, UR5, URZ, 0x3c, !UPT ;  /* 0x0000000507077292 */ /* 0x000fe4000f8e3c3f */
[----:B------:R-:W-:Y:S02]  /*8bd0*/  USEL UR6, UR6, URZ, UP0 ;  /* 0x0000003f06067287 */ /* 0x000fe40008000000 */
[----:B------:R-:W-:Y:S01]  /*8be0*/  USEL UR12, UR12, URZ, UP1 ;  /* 0x0000003f0c0c7287 */ /* 0x000fe20008800000 */
[----:B------:R-:W-:Y:S01]  /*8bf0*/  UMOV UR5, UR8 ;  /* 0x0000000800057c82 */ /* 0x000fe20008000000 */
[----:B------:R-:W-:Y:S10]  /*8c00*/  @P1 BRA `(.L_x_25) ;  /* 0xffffffbc00601947 */ /* 0x000ff4000383ffff */
.L_x_18:
[----:B0----5:R-:W0:Y:S02]  /*8c10*/  LDC R2, c[0x0][0x28c] ;  /* 0x0000a300ff027b82 */ /* 0x021e240000000800 */
[----:B0-----:R-:W-:-:S13]  /*8c20*/  ISETP.GE.AND P1, PT, R2, 0x1, PT ;  /* 0x000000010200780c */ /* 0x001fda0003f26270 */
[----:B------:R-:W-:Y:S05]  /*8c30*/  @!P1 BRA `(.L_x_26) ;  /* 0x0000000000449947 */ /* 0x000fea0003800000 */
[----:B------:R-:W-:Y:S05]  /*8c40*/  @!P0 BRA `(.L_x_27) ;  /* 0x0000000000048947 */ /* 0x000fea0003800000 */
[----:B------:R-:W-:Y:S01]  /*8c50*/  BPT.TRAP 0x1 ;  /* 0x000000040000795c */ /* 0x000fe20000300000 */
.L_x_27:
[----:B------:R-:W-:-:S04]  /*8c60*/  UISETP.LT.AND UP0, UPT, UR44, 0x1, UPT ;  /* 0x000000012c00788c */ /* 0x000fc8000bf01270 */
[----:B------:R-:W-:Y:S02]  /*8c70*/  USEL UR6, UR44, 0x1, UP0 ;  /* 0x000000012c067887 */ /* 0x000fe40008000000 */
[----:B------:R-:W-:Y:S02]  /*8c80*/  UISETP.GT.U32.AND UP0, UPT, UR40, 0x1, UPT ;  /* 0x000000012800788c */ /* 0x000fe4000bf04070 */
[----:B------:R-:W-:-:S04]  /*8c90*/  UIADD3 UR6, UR39, UR44, -UR6 ;  /* 0x0000002c27067290 */ /* 0x000fc8000fffe806 */
[----:B------:R-:W-:Y:S01]  /*8ca0*/  UIMAD.WIDE.U32 UR4, UR6, -0x55555555, URZ ;  /* 0xaaaaaaab060478a5 */ /* 0x000fe2000f8e003f */
[----:B------:R-:W-:-:S03]  /*8cb0*/  PLOP3.LUT P0, PT, PT, PT, UP0, 0x80, 0x0 ;  /* 0x000000000000781c */ /* 0x000fc60003f0f008 */
[----:B------:R-:W-:-:S04]  /*8cc0*/  USHF.R.U32.HI UR4, URZ, 0x1, UR5 ;  /* 0x000000013f047899 */ /* 0x000fc80008011605 */
[----:B------:R-:W-:-:S06]  /*8cd0*/  UIMAD UR6, UR4, -0x3, UR6 ;  /* 0xfffffffd040678a4 */ /* 0x000fcc000f8e0206 */
[----:B------:R-:W-:-:S05]  /*8ce0*/  MOV R2, UR6 ;  /* 0x0000000600027c02 */ /* 0x000fca0008000f00 */
[----:B------:R-:W-:-:S05]  /*8cf0*/  IMAD R0, R2, 0x8, R0 ;  /* 0x0000000802007824 */ /* 0x000fca00078e0200 */
[----:B------:R-:W-:-:S04]  /*8d00*/  IADD3 R0, R0, 0x18, RZ ;  /* 0x0000001800007810 */ /* 0x000fc80007ffe0ff */
[----:B------:R-:W-:-:S04]  /*8d10*/  PRMT R0, RZ, 0x654, R0 ;  /* 0x00000654ff007816 */ /* 0x000fc80000000000 */
[----:B------:R0:W-:Y:S01]  /*8d20*/  SYNCS.ARRIVE.TRANS64.RED.A1T0 RZ, [R0+URZ], RZ ;  /* 0x000000ff00ff79a7 */ /* 0x0001e2000810043f */
[----:B------:R-:W-:Y:S05]  /*8d30*/  @P0 BRA `(.L_x_26) ;  /* 0x0000000000040947 */ /* 0x000fea0003800000 */
[----:B------:R-:W-:Y:S01]  /*8d40*/  BPT.TRAP 0x1 ;  /* 0x000000040000795c */ /* 0x000fe20000300000 */
.L_x_26:
[----:B------:R-:W1:Y:S01]  /*8d50*/  S2R R6, SR_TID.X ;  /* 0x0000000000067919 */ /* 0x000e620000002100 */
[----:B------:R-:W-:Y:S01]  /*8d60*/  IMAD.MOV.U32 R13, RZ, RZ, 0x6540 ;  /* 0x00006540ff0d7424 */ /* 0x000fe200078e00ff */
[----:B------:R-:W-:Y:S02]  /*8d70*/  UIMAD.WIDE UR8, UR41, 0x100, URZ ;  /* 0x00000100290878a5 */ /* 0x000fe4000f8e023f */
[----:B------:R-:W-:Y:S01]  /*8d80*/  USHF.R.S32.HI UR10, URZ, 0x1f, UR43 ;  /* 0x0000001f3f0a7899 */ /* 0x000fe2000801142b */
[----:B------:R-:W-:Y:S01]  /*8d90*/  ULDC.64 UR6, c[0x0][0x5d0] ;  /* 0x0001740000067ab9 */ /* 0x000fe20000000a00 */
[----:B------:R-:W-:Y:S02]  /*8da0*/  USHF.L.U32 UR41, UR41, 0x8, URZ ;  /* 0x0000000829297899 */ /* 0x000fe4000800063f */
[----:B------:R-:W-:Y:S02]  /*8db0*/  UIMAD UR4, UR10, UR6, URZ ;  /* 0x000000060a0472a4 */ /* 0x000fe4000f8e023f */
[----:B------:R-:W-:-:S02]  /*8dc0*/  UIADD3 UR39, UR44, UR39, URZ ;  /* 0x000000272c277290 */ /* 0x000fc4000fffe03f */
[----:B------:R-:W-:Y:S02]  /*8dd0*/  UIMAD UR4, UR43, UR7, UR4 ;  /* 0x000000072b0472a4 */ /* 0x000fe4000f8e0204 */
[----:B------:R-:W-:Y:S02]  /*8de0*/  UISETP.GT.U32.AND UP1, UPT, UR39, 0x2, UPT ;  /* 0x000000022700788c */ /* 0x000fe4000bf24070 */
[----:B------:R-:W-:Y:S02]  /*8df0*/  UISETP.GE.U32.AND UP2, UPT, UR44, 0x3, UPT ;  /* 0x000000032c00788c */ /* 0x000fe4000bf46070 */
[----:B------:R-:W-:Y:S01]  /*8e00*/  UISETP.LT.U32.AND UP1, UPT, UR44, 0x3, UP1 ;  /* 0x000000032c00788c */ /* 0x000fe20008f21070 */
[--C-:B-1----:R-:W-:Y:S02]  /*8e10*/  SHF.R.U32.HI R2, RZ, 0x7, R6.reuse ;  /* 0x00000007ff027819 */ /* 0x102fe40000011606 */
[----:B------:R-:W-:Y:S02]  /*8e20*/  SHF.R.U32.HI R3, RZ, 0x2, R6 ;  /* 0x00000002ff037819 */ /* 0x000fe40000011606 */
[----:B------:R-:W-:-:S02]  /*8e30*/  LOP3.LUT R2, R2, 0x1, RZ, 0xc0, !PT ;  /* 0x0000000102027812 */ /* 0x000fc400078ec0ff */
[C---:B------:R-:W-:Y:S02]  /*8e40*/  SHF.L.U32 R12, R6.reuse, 0x1, RZ ;  /* 0x00000001060c7819 */ /* 0x040fe400000006ff */
[----:B------:R-:W-:Y:S01]  /*8e50*/  LOP3.LUT R4, R6, 0x60, RZ, 0xc0, !PT ;  /* 0x0000006006047812 */ /* 0x000fe200078ec0ff */
[----:B------:R-:W-:Y:S01]  /*8e60*/  IMAD.SHL.U32 R158, R2, 0x40, RZ ;  /* 0x00000040029e7824 */ /* 0x000fe200078e00ff */
[----:B------:R-:W-:Y:S02]  /*8e70*/  LOP3.LUT R3, R3, 0x7, RZ, 0xc0, !PT ;  /* 0x0000000703037812 */ /* 0x000fe400078ec0ff */
[----:B------:R-:W-:Y:S02]  /*8e80*/  LOP3.LUT R12, R12, 0x6, RZ, 0xc0, !PT ;  /* 0x000000060c0c7812 */ /* 0x000fe400078ec0ff */
[----:B------:R-:W-:Y:S02]  /*8e90*/  SHF.R.U32.HI R4, RZ, 0x1, R4 ;  /* 0x00000001ff047819 */ /* 0x000fe40000011604 */
[----:B------:R-:W-:-:S02]  /*8ea0*/  LOP3.LUT R158, R158, 0x40, R3, 0xe2, !PT ;  /* 0x000000409e9e7812 */ /* 0x000fc400078ee203 */
[----:B------:R-:W-:Y:S01]  /*8eb0*/  PRMT R12, R12, R13, UR42 ;  /* 0x0000002a0c0c7e16 */ /* 0x000fe2000800000d */
[----:B------:R-:W-:Y:S01]  /*8ec0*/  USHF.L.U32 UR42, UR42, 0x8, URZ ;  /* 0x000000082a2a7899 */ /* 0x000fe2000800063f */
[----:B0-----:R-:W-:Y:S01]  /*8ed0*/  IADD3 R0, RZ, -R4, -R3 ;  /* 0x80000004ff007210 */ /* 0x001fe20007ffe803 */
[----:B------:R-:W-:Y:S01]  /*8ee0*/  IMAD.MOV.U32 R3, RZ, RZ, -0x2 ;  /* 0xfffffffeff037424 */ /* 0x000fe200078e00ff */
[----:B------:R-:W-:Y:S02]  /*8ef0*/  LOP3.LUT R158, R158, UR8, R4, 0xfe, !PT ;  /* 0x000000089e9e7c12 */ /* 0x000fe4000f8efe04 */
[----:B------:R-:W-:Y:S01]  /*8f00*/  SHF.R.S32.HI R13, RZ, 0x1f, R12 ;  /* 0x0000001fff0d7819 */ /* 0x000fe2000001140c */
[----:B------:R-:W-:Y:S01]  /*8f10*/  IMAD R0, R2, -0x40, R0 ;  /* 0xffffffc002007824 */ /* 0x000fe200078e0200 */
[----:B------:R-:W-:Y:S01]  /*8f20*/  MOV R4, UR6 ;  /* 0x0000000600047c02 */ /* 0x000fe20008000f00 */
[----:B------:R-:W-:Y:S02]  /*8f30*/  ULDC UR6, c[0x0][0x284] ;  /* 0x0000a10000067ab9 */ /* 0x000fe40000000800 */
[----:B------:R-:W-:-:S02]  /*8f40*/  MOV R19, UR6 ;  /* 0x0000000600137c02 */ /* 0x000fc40008000f00 */
[----:B------:R-:W-:Y:S02]  /*8f50*/  IMAD.WIDE.U32 R4, R4, UR43, R12 ;  /* 0x0000002b04047c25 */ /* 0x000fe4000f8e000c */
[----:B------:R-:W-:Y:S02]  /*8f60*/  IADD3 R19, R19, -UR41, R0 ;  /* 0x8000002913137c10 */ /* 0x000fe4000fffe000 */
[----:B------:R-:W-:Y:S01]  /*8f70*/  VIADD R5, R5, UR4 ;  /* 0x0000000405057c36 */ /* 0x000fe20008000000 */
[----:B------:R-:W-:Y:S01]  /*8f80*/  ULDC UR4, c[0x0][0x288] ;  /* 0x0000a20000047ab9 */ /* 0x000fe20000000800 */
[----:B------:R-:W-:Y:S01]  /*8f90*/  LOP3.LUT R0, R6, 0x3, RZ, 0xc0, !PT ;  /* 0x0000000306007812 */ /* 0x000fe200078ec0ff */
[----:B------:R-:W-:-:S04]  /*8fa0*/  UISETP.GE.AND UP0, UPT, UR42, UR4, UPT ;  /* 0x000000042a00728c */ /* 0x000fc8000bf06270 */
[----:B------:R-:W-:Y:S01]  /*8fb0*/  UISETP.GE.OR UP0, UPT, UR41, UR6, UP0 ;  /* 0x000000062900728c */ /* 0x000fe20008706670 */
[----:B------:R-:W-:Y:S01]  /*8fc0*/  IMAD R0, R0, R3, UR4 ;  /* 0x0000000400007e24 */ /* 0x000fe2000f8e0203 */
[----:B------:R-:W-:Y:S02]  /*8fd0*/  UIMAD.WIDE.U32 UR4, UR39, -0x55555555, URZ ;  /* 0xaaaaaaab270478a5 */ /* 0x000fe4000f8e003f */
[----:B------:R-:W-:Y:S02]  /*8fe0*/  USEL UR6, URZ, 0x1, !UP1 ;  /* 0x000000013f067887 */ /* 0x000fe4000c800000 */
[----:B------:R-:W-:Y:S01]  /*8ff0*/  PLOP3.LUT P0, PT, PT, PT, UP0, 0x80, 0x0 ;  /* 0x000000000000781c */ /* 0x000fe20003f0f008 */
[----:B------:R-:W-:Y:S01]  /*9000*/  USHF.R.U32.HI UR4, URZ, 0x1, UR5 ;  /* 0x000000013f047899 */ /* 0x000fe20008011605 */
[----:B------:R-:W-:Y:S01]  /*9010*/  IADD3 R0, R0, -UR42, RZ ;  /* 0x8000002a00007c10 */ /* 0x000fe2000fffe0ff */
[----:B------:R-:W-:Y:S02]  /*9020*/  ULOP3.LUT UR38, UR38, UR6, URZ, 0x3c, !UPT ;  /* 0x0000000626267292 */ /* 0x000fe4000f8e3c3f */
[----:B------:R-:W-:-:S02]  /*9030*/  UIMAD UR39, UR4, -0x3, UR39 ;  /* 0xfffffffd042778a4 */ /* 0x000fc4000f8e0227 */
[----:B------:R-:W-:Y:S01]  /*9040*/  @UP2 ULOP3.LUT UR38, UR38, 0x1, UR4, 0x78, !UPT ;  /* 0x0000000126262892 */ /* 0x000fe2000f8e7804 */
[----:B------:R-:W-:-:S05]  /*9050*/  UMOV UR41, 0xffffffff ;  /* 0xffffffff00297882 */ /* 0x000fca0000000000 */
[----:B------:R-:W-:Y:S06]  /*9060*/  @P0 BRA `(.L_x_28) ;  /* 0x000000d000f80947 */ /* 0x000fec0003800000 */
[----:B------:R-:W0:Y:S01]  /*9070*/  LDC.64 R2, c[0x0][0x5c8] ;  /* 0x00017200ff027b82 */ /* 0x000e220000000a00 */
[----:B------:R-:W-:Y:S01]  /*9080*/  ULDC.64 UR4, c[0x0][0x5c0] ;  /* 0x0001700000047ab9 */ /* 0x000fe20000000a00 */
[----:B------:R-:W-:Y:S01]  /*9090*/  BSSY B0, `(.L_x_28) ;  /* 0x0000d3b000007945 */ /* 0x000fe20003800000 */
[C---:B0-----:R-:W-:Y:S01]  /*90a0*/  IMAD R6, R2.reuse, UR9, RZ ;  /* 0x0000000902067c24 */ /* 0x041fe2000f8e02ff */
[----:B------:R-:W-:Y:S01]  /*90b0*/  SHF.L.U32 R8, R2, 0x3, RZ ;  /* 0x0000000302087819 */ /* 0x000fe200000006ff */
[----:B------:R-:W-:Y:S01]  /*90c0*/  IMAD.WIDE.U32 R4, R158, R2, R4 ;  /* 0x000000029e047225 */ /* 0x000fe200078e0004 */
[----:B------:R-:W-:-:S03]  /*90d0*/  SHF.L.U64.HI R9, R2, 0x3, R3 ;  /* 0x0000000302097819 */ /* 0x000fc60000010203 */
[----:B------:R-:W-:Y:S01]  /*90e0*/  IMAD R6, R158, R3, R6 ;  /* 0x000000039e067224 */ /* 0x000fe200078e0206 */
[----:B------:R-:W-:-:S03]  /*90f0*/  IADD3 R4, P0, R4, UR4, RZ ;  /* 0x0000000404047c10 */ /* 0x000fc6000ff1e0ff */
[----:B------:R-:W-:Y:S01]  /*9100*/  IMAD.IADD R6, R5, 0x1, R6 ;  /* 0x0000000105067824 */ /* 0x000fe200078e0206 */
[----:B------:R-:W-:-:S04]  /*9110*/  IADD3 R10, P1, R8, R4, RZ ;  /* 0x00000004080a7210 */ /* 0x000fc80007f3e0ff */
[----:B------:R-:W-:Y:S02]  /*9120*/  IADD3.X R5, R6, UR5, RZ, P0, !PT ;  /* 0x0000000506057c10 */ /* 0x000fe400087fe4ff */
[----:B------:R-:W-:-:S03]  /*9130*/  LEA R6, P0, R2, R4, 0x7 ;  /* 0x0000000402067211 */ /* 0x000fc600078038ff */
[----:B------:R-:W-:Y:S01]  /*9140*/  IMAD.X R11, R9, 0x1, R5, P1 ;  /* 0x00000001090b7824 */ /* 0x000fe200008e0605 */
[----:B------:R-:W-:Y:S02]  /*9150*/  LEA.HI.X R7, R2, R5, R3, 0x7, P0 ;  /* 0x0000000502077211 */ /* 0x000fe400000f3c03 */
[----:B------:R-:W-:Y:S02]  /*9160*/  ISETP.NE.AND P0, PT, R18, RZ, PT ;  /* 0x000000ff1200720c */ /* 0x000fe40003f05270 */
[----:B------:R-:W-:-:S04]  /*9170*/  IADD3 R8, P2, R8, R6, RZ ;  /* 0x0000000608087210 */ /* 0x000fc80007f5e0ff */
[----:B------:R-:W-:-:S07]  /*9180*/  IADD3.X R9, R9, R7, RZ, P2, !PT ;  /* 0x0000000709097210 */ /* 0x000fce00017fe4ff */
[----:B------:R-:W-:Y:S05]  /*9190*/  @!P0 BRA `(.L_x_29) ;  /* 0x0000009800988947 */ /* 0x000fea0003800000 */
[----:B------:R-:W0:Y:S01]  /*91a0*/  LDC.64 R20, c[0x0][0x5b0] ;  /* 0x00016c00ff147b82 */ /* 0x000e220000000a00 */
[----:B------:R-:W-:Y:S01]  /*91b0*/  ULDC.64 UR6, c[0x0][0x5b8] ;  /* 0x00016e0000067ab9 */ /* 0x000fe20000000a00 */
[----:B------:R-:W-:Y:S01]  /*91c0*/  ISETP.GE.AND P1, PT, R19, 0x1, PT ;  /* 0x000000011300780c */ /* 0x000fe20003f26270 */
[----:B------:R-:W-:Y:S02]  /*91d0*/  UIMAD UR4, UR10, UR6, URZ ;  /* 0x000000060a0472a4 */ /* 0x000fe4000f8e023f */
[----:B------:R-:W-:Y:S01]  /*91e0*/  IMAD.U32 R154, RZ, RZ, UR6 ;  /* 0x00000006ff9a7e24 */ /* 0x000fe2000f8e00ff */
[----:B------:R-:W-:Y:S01]  /*91f0*/  BSSY B1, `(.L_x_30) ;  /* 0x000000e000017945 */ /* 0x000fe20003800000 */
[----:B------:R-:W-:Y:S01]  /*9200*/  ISETP.LT.OR P2, PT, R0, 0x1, !P1 ;  /* 0x000000010000780c */ /* 0x000fe20004f41670 */
[----:B------:R-:W-:Y:S01]  /*9210*/  UIMAD UR4, UR43, UR7, UR4 ;  /* 0x000000072b0472a4 */ /* 0x000fe2000f8e0204 */
[----:B------:R-:W1:Y:S01]  /*9220*/  LDC.64 R22, c[0x0][0x5a8] ;  /* 0x00016a00ff167b82 */ /* 0x000e620000000a00 */
[----:B------:R-:W-:-:S04]  /*9230*/  IMAD.WIDE.U32 R154, R154, UR43, R12 ;  /* 0x0000002b9a9a7c25 */ /* 0x000fc8000f8e000c */
[----:B------:R-:W-:Y:S01]  /*9240*/  IMAD.MOV.U32 R152, RZ, RZ, R154 ;  /* 0x000000ffff987224 */ /* 0x000fe200078e009a */
[----:B------:R-:W-:Y:S01]  /*9250*/  IADD3 R153, R155, UR4, RZ ;  /* 0x000000049b997c10 */ /* 0x000fe2000fffe0ff */
[----:B0-----:R-:W-:Y:S02]  /*9260*/  IMAD R159, R20, UR9, RZ ;  /* 0x00000009149f7c24 */ /* 0x001fe4000f8e02ff */
[----:B------:R-:W-:-:S04]  /*9270*/  IMAD.WIDE.U32 R2, R158, R20, R152 ;  /* 0x000000149e027225 */ /* 0x000fc800078e0098 */
[----:B------:R-:W-:Y:S01]  /*9280*/  IMAD R159, R158, R21, R159 ;  /* 0x000000159e9f7224 */ /* 0x000fe200078e029f */
[----:B-1----:R-:W-:-:S04]  /*9290*/  IADD3 R14, P0, R2, R22, RZ ;  /* 0x00000016020e7210 */ /* 0x002fc80007f1e0ff */
[----:B------:R-:W-:Y:S01]  /*92a0*/  IADD3.X R15, R23, R3, R159, P0, !PT ;  /* 0x00000003170f7210 */ /* 0x000fe200007fe49f */
[----:B------:R-:W-:Y:S08]  /*92b0*/  @P2 BRA `(.L_x_31) ;  /* 0x0000000000042947 */ /* 0x000ff00003800000 */
[----:B------:R0:W5:Y:S02]  /*92c0*/  LDG.E.U8 R16, desc[UR36][R14.64] ;  /* 0x000000240e107981 */ /* 0x000164000c1e1100 */
.L_x_31:
[----:B------:R-:W-:Y:S05]  /*92d0*/  BSYNC B1 ;  /* 0x0000000000017941 */ /* 0x000fea0003800000 */
.L_x_30:
[----:B------:R-:W2:Y:S01]  /*92e0*/  LDL.LU R3, [R1] ;  /* 0x0000000001037983 */ /* 0x000ea20000300800 */
[----:B-----5:R-:W-:Y:S01]  /*92f0*/  LOP3.LUT R2, R16, 0xffff, RZ, 0xc0, !PT ;  /* 0x0000ffff10027812 */ /* 0x020fe200078ec0ff */
[----:B------:R-:W-:Y:S01]  /*9300*/  BSSY B1, `(.L_x_32) ;  /* 0x000000a000017945 */ /* 0x000fe20003800000 */
[----:B------:R-:W-:Y:S02]  /*9310*/  ISETP.LT.OR P0, PT, R0, 0x2, !P1 ;  /* 0x000000020000780c */ /* 0x000fe40004f01670 */
[----:B------:R-:W-:-:S05]  /*9320*/  PRMT R2, R2, 0x8880, RZ ;  /* 0x0000888002027816 */ /* 0x000fca00000000ff */
[----:B------:R-:W-:-:S04]  /*9330*/  IMAD R2, R2, R18, RZ ;  /* 0x0000001202027224 */ /* 0x000fc800078e02ff */
[----:B--2---:R-:W-:-:S05]  /*9340*/  @!P2 IMAD R3, R3, R17, R2 ;  /* 0x000000110303a224 */ /* 0x004fca00078e0202 */
[----:B------:R1:W-:Y:S01]  /*9350*/  @!P2 STG.E.U8 desc[UR36][R4.64], R3 ;  /* 0x000000030400a986 */ /* 0x0003e2000c101124 */
[----:B------:R-:W-:Y:S05]  /*9360*/  @P0 BRA `(.L_x_33) ;  /* 0x00000000000c0947 */ /* 0x000fea0003800000 */
[----:B------:R-:W2:Y:S02]  /*9370*/  LDG.E.U8 R16, desc[UR36][R14.64+0x1] ;  /* 0x000001240e107981 */ /* 0x000ea4000c1e1100 */
[----:B--2---:R-:W-:-:S05]  /*9380*/  PRMT R2, R16, 0x8880, RZ ;  /* 0x0000888010027816 */ /* 0x004fca00000000ff */
[----:B------:R-:W-:-:S07]  /*9390*/  IMAD R2, R2, R18, RZ ;  /* 0x0000001202027224 */ /* 0x000fce00078e02ff */
.L_x_33:
[----:B------:R-:W-:Y:S05]  /*93a0*/  BSYNC B1 ;  /* 0x0000000000017941 */ /* 0x000fea0003800000 */
.L_x_32:
[----:B-1----:R-:W2:Y:S01]  /*93b0*/  LDL.LU R3, [R1+0x4] ;  /* 0x0000040001037983 */ /* 0x002ea20000300800 */
[C---:B------:R-:W-:Y:S01]  /*93c0*/  SHF.L.U64.HI R157, R20.reuse, 0x3, R21 ;  /* 0x00000003149d7819 */ /* 0x040fe20000010215 */
[----:B------:R-:W-:Y:S01]  /*93d0*/  BSSY B1, `(.L_x_34) ;  /* 0x000000e000017945 */ /* 0x000fe20003800000 */
[----:B------:R-:W-:-:S05]  /*93e0*/  SHF.L.U32 R156, R20, 0x3, RZ ;  /* 0x00000003149c7819 */ /* 0x000fca00000006ff */
[----:B------:R-:W-:-:S04]  /*93f0*/  IMAD.WIDE.U32 R12, R158, R20, R156 ;  /* 0x000000149e0c7225 */ /* 0x000fc800078e009c */
[----:B------:R-:W-:Y:S01]  /*9400*/  IMAD.IADD R159, R159, 0x1, R13 ;  /* 0x000000019f9f7824 */ /* 0x000fe200078e020d */
[----:B------:R-:W-:-:S04]  /*9410*/  IADD3 R12, P2, P3, R154, R22, R12 ;  /* 0x000000169a0c7210 */ /* 0x000fc80007b5e00c */
[----:B------:R-:W-:Y:S01]  /*9420*/  IADD3.X R13, R153, R23, R159, P2, P3 ;  /* 0x00000017990d7210 */ /* 0x000fe200017e649f */
[----:B--2---:R-:W-:-:S05]  /*9430*/  @!P0 IMAD R3, R3, R17, R2 ;  /* 0x0000001103038224 */ /* 0x004fca00078e0202 */
[----:B------:R1:W-:Y:S01]  /*9440*/  @!P0 STG.E.U8 desc[UR36][R4.64+0x1], R3 ;  /* 0x0000010304008986 */ /* 0x0003e2000c101124 */
[----:B------:R-:W-:-:S04]  /*9450*/  ISETP.GE.AND P0, PT, R19, 0x9, PT ;  /* 0x000000091300780c */ /* 0x000fc80003f06270 */
[----:B------:R-:W-:-:S13]  /*9460*/  ISETP.LT.OR P4, PT, R0, 0x1, !P0 ;  /* 0x000000010000780c */ /* 0x000fda0004781670 */
[----:B-1----:R-:W-:Y:S05]  /*9470*/  @P4 BRA `(.L_x_35) ;  /* 0x00000000000c4947 */ /* 0x002fea0003800000 */
[----:B------:R-:W2:Y:S02]  /*9480*/  LDG.E.U8 R16, desc[UR36][R12.64] ;  /* 0x000000240c107981 */ /* 0x000ea4000c1e1100 */
[----:B--2---:R-:W-:-:S05]  /*9490*/  PRMT R2, R16, 0x8880, RZ ;  /* 0x0000888010027816 */ /* 0x004fca00000000ff */
[----:B------:R-:W-:-:S07]  /*94a0*/  IMAD R2, R2, R18, RZ ;  /* 0x0000001202027224 */ /* 0x000fce00078e02ff */
.L_x_35:
[----:B------:R-:W-:Y:S05]  /*94b0*/  BSYNC B1 ;  /* 0x0000000000017941 */ /* 0x000fea0003800000 */
.L_x_34:
[----:B------:R-:W2:Y:S01]  /*94c0*/  LDL.LU R3, [R1+0x8] ;  /* 0x0000080001037983 */ /* 0x000ea20000300800 */
[----:B------:R-:W-:Y:S01]  /*94d0*/  ISETP.LT.OR P2, PT, R0, 0x2, !P0 ;  /* 0x000000020000780c */ /* 0x000fe20004741670 */
[----:B------:R-:W-:Y:S01]  /*94e0*/  BSSY B1, `(.L_x_36) ;  /* 0x0000007000017945 */ /* 0x000fe20003800000 */
[----:B--2---:R-:W-:-:S05]  /*94f0*/  @!P4 IMAD R3, R3, R17, R2 ;  /* 0x000000110303c224 */ /* 0x004fca00078e0202 */
[----:B------:R1:W-:Y:S06]  /*9500*/  @!P4 STG.E.U8 desc[UR36][R10.64], R3 ;  /* 0x000000030a00c986 */ /* 0x0003ec000c101124 */
[----:B------:R-:W-:Y:S05]  /*9510*/  @P2 BRA `(.L_x_37) ;  /* 0x00000000000c2947 */ /* 0x000fea0003800000 */
[----:B------:R-:W2:Y:S02]  /*9520*/  LDG.E.U8 R16, desc[UR36][R12.64+0x1] ;  /* 0x000001240c107981 */ /* 0x000ea4000c1e1100 */
[----:B--2---:R-:W-:-:S05]  /*9530*/  PRMT R2, R16, 0x8880, RZ ;  /* 0x0000888010027816 */ /* 0x004fca00000000ff */
[----:B------:R-:W-:-:S07]  /*9540*/  IMAD R2, R2, R18, RZ ;  /* 0x0000001202027224 */ /* 0x000fce00078e02ff */
.L_x_37:
[----:B------:R-:W-:Y:S05]  /*9550*/  BSYNC B1 ;  /* 0x0000000000017941 */ /* 0x000fea0003800000 */
.L_x_36:
[----:B-1----:R-:W2:Y:S01]  /*9560*/  LDL.LU R3, [R1+0xc] ;  /* 0x00000c0001037983 */ /* 0x002ea20000300800 */
[----:B------:R-:W-:Y:S01]  /*9570*/  BSSY B1, `(.L_x_38) ;  /* 0x0000009000017945 */ /* 0x000fe20003800000 */
[----:B------:R-:W-:Y:S01]  /*9580*/  ISETP.LT.OR P3, PT, R0, 0xa, !P1 ;  /* 0x0000000a0000780c */ /* 0x000fe20004f61670 */
[----:B--2---:R-:W-:-:S05]  /*9590*/  @!P2 IMAD R3, R3, R17, R2 ;  /* 0x000000110303a224 */ /* 0x004fca00078e0202 */
[----:B------:R1:W-:Y:S01]  /*95a0*/  @!P2 STG.E.U8 desc[UR36][R10.64+0x1], R3 ;  /* 0x000001030a00a986 */ /* 0x0003e2000c101124 */
[----:B------:R-:W-:-:S13]  /*95b0*/  ISETP.LT.OR P2, PT, R0, 0x9, !P1 ;  /* 0x000000090000780c */ /* 0x000fda0004f41670 */
[----:B-1----:R-:W-:Y:S05]  /*95c0*/  @P2 BRA `(.L_x_39) ;  /* 0x00000000000c2947 */ /* 0x002fea0003800000 */
[----:B------:R-:W2:Y:S02]  /*95d0*/  LDG.E.U8 R16, desc[UR36][R14.64+0x8] ;  /* 0x000008240e107981 */ /* 0x000ea4000c1e1100 */
[----:B--2---:R-:W-:-:S05]  /*95e0*/  PRMT R2, R16, 0x8880, RZ ;  /* 0x0000888010027816 */ /* 0x004fca00000000ff */
[----:B------:R-:W-:-:S07]  /*95f0*/  IMAD R2, R2, R18, RZ ;  /* 0x0000001202027224 */ /* 0x000fce00078e02ff */
.L_x_39:
[----:B------:R-:W-:Y:S05]  /*9600*/  BSYNC B1 ;  /* 0x0000000000017941 */ /* 0x000fea0003800000 */
.L_x_38:
[----:B------:R-:W2:Y:S01]  /*9610*/  LDL.LU R3, [R1+0x10] ;  /* 0x0000100001037983 */ /* 0x000ea20000300800 */
[----:B------:R-:W-:Y:S01]  /*9620*/  BSSY B1, `(.L_x_40) ;  /* 0x0000007000017945 */ /* 0x000fe20003800000 */
[----:B--2---:R-:W-:-:S05]  /*9630*/  @!P2 IMAD R3, R3, R17, R2 ;  /* 0x000000110303a224 */ /* 0x004fca00078e0202 */
[----:B------:R1:W-:Y:S01]  /*9640*/  @!P2 STG.E.U8 desc[UR36][R4.64+0x8], R3 ;  /* 0x000008030400a986 */ /* 0x0003e2000c101124 */
[----:B------:R-:W-:Y:S05]  /*9650*/  @P3 BRA `(.L_x_41) ;  /* 0x00000000000c3947 */ /* 0x000fea0003800000 */
[----:B------:R-:W2:Y:S02]  /*9660*/  LDG.E.U8 R16, desc[UR36][R14.64+0x9] ;  /* 0x000009240e107981 */ /* 0x000ea4000c1e1100 */
[----:B--2---:R-:W-:-:S05]  /*9670*/  PRMT R2, R16, 0x8880, RZ ;  /* 0x0000888010027816 */ /* 0x004fca00000000ff */
[----:B------:R-:W-:-:S07]  /*9680*/  IMAD R2, R2, R18, RZ ;  /* 0x0000001202027224 */ /* 0x000fce00078e02ff */
.L_x_41:
[----:B------:R-:W-:Y:S05]  /*9690*/  BSYNC B1 ;  /* 0x0000000000017941 */ /* 0x000fea0003800000 */
.L_x_40:
[----:B-1----:R-:W2:Y:S01]  /*96a0*/  LDL.LU R3, [R1+0x14] ;  /* 0x0000140001037983 */ /* 0x002ea20000300800 */
[C---:B------:R-:W-:Y:S01]  /*96b0*/  ISETP.LT.OR P2, PT, R0.reuse, 0x9, !P0 ;  /* 0x000000090000780c */ /* 0x040fe20004741670 */
[----:B------:R-:W-:Y:S01]  /*96c0*/  BSSY B1, `(.L_x_42) ;  /* 0x000000b000017945 */ /* 0x000fe20003800000 */
[C---:B------:R-:W-:Y:S02]  /*96d0*/  ISETP.LT.OR P4, PT, R0.reuse, 0x11, !P1 ;  /* 0x000000110000780c */ /* 0x040fe40004f81670 */
[C---:B------:R-:W-:Y:S02]  /*96e0*/  ISETP.LT.OR P5, PT, R0.reuse, 0x12, !P1 ;  /* 0x000000120000780c */ /* 0x040fe40004fa1670 */
[----:B------:R-:W-:Y:S01]  /*96f0*/  ISETP.LT.OR P6, PT, R0, 0x11, !P0 ;  /* 0x000000110000780c */ /* 0x000fe200047c1670 */
[----:B--2---:R-:W-:-:S05]  /*9700*/  @!P3 IMAD R3, R3, R17, R2 ;  /* 0x000000110303b224 */ /* 0x004fca00078e0202 */
[----:B------:R1:W-:Y:S01]  /*9710*/  @!P3 STG.E.U8 desc[UR36][R4.64+0x9], R3 ;  /* 0x000009030400b986 */ /* 0x0003e2000c101124 */
[----:B------:R-:W-:Y:S01]  /*9720*/  ISETP.LT.OR P3, PT, R0, 0xa, !P0 ;  /* 0x0000000a0000780c */ /* 0x000fe20004761670 */
[----:B------:R-:W-:-:S12]  /*9730*/  @P2 BRA `(.L_x_43) ;  /* 0x00000000000c2947 */ /* 0x000fd80003800000 */
[----:B------:R-:W2:Y:S02]  /*9740*/  LDG.E.U8 R16, desc[UR36][R12.64+0x8] ;  /* 0x000008240c107981 */ /* 0x000ea4000c1e1100 */
[----:B--2---:R-:W-:-:S05]  /*9750*/  PRMT R2, R16, 0x8880, RZ ;  /* 0x0000888010027816 */ /* 0x004fca00000000ff */
[----:B------:R-:W-:-:S07]  /*9760*/  IMAD R2, R2, R18, RZ ;  /* 0x0000001202027224 */ /* 0x000fce00078e02ff */
.L_x_43:
[----:B------:R-:W-:Y:S05]  /*9770*/  BSYNC B1 ;  /* 0x0000000000017941 */ /* 0x000fea0003800000 */
.L_x_42:
[----:B-1----:R-:W2:Y:S01]  /*9780*/  LDL.LU R3, [R1+0x18] ;  /* 0x0000180001037983 */ /* 0x002ea20000300800 */
[----:B------:R-:W-:Y:S01]  /*9790*/  BSSY B1, `(.L_x_44) ;  /* 0x0000007000017945 */ /* 0x000fe20003800000 */
[----:B--2---:R-:W-:-:S05]  /*97a0*/  @!P2 IMAD R3, R3, R17, R2 ;  /* 0x000000110303a224 */ /* 0x004fca00078e0202 */
[----:B------:R1:W-:Y:S01]  /*97b0*/  @!P2 STG.E.U8 desc[UR36][R10.64+0x8], R3 ;  /* 0x000008030a00a986 */ /* 0x0003e2000c101124 */
[----:B------:R-:W-:Y:S05]  /*97c0*/  @P3 BRA `(.L_x_45) ;  /* 0x00000000000c3947 */ /* 0x000fea0003800000 */
[----:B------:R-:W2:Y:S02]  /*97d0*/  LDG.E.U8 R16, desc[UR36][R12.64+0x9] ;  /* 0x000009240c107981 */ /* 0x000ea4000c1e1100 */
[----:B--2---:R-:W-:-:S05]  /*97e0*/  PRMT R2, R16, 0x8880, RZ ;  /* 0x0000888010027816 */ /* 0x004fca00000000ff */
[----:B------:R-:W-:-:S07]  /*97f0*/  IMAD R2, R2, R18, RZ ;  /* 0x0000001202027224 */ /* 0x000fce00078e02ff */
.L_x_45:
[----:B------:R-:W-:Y:S05]  /*9800*/  BSYNC B1 ;  /* 0x0000000000017941 */ /* 0x000fea0003800000 */
.L_x_44:
        /* <DEDUP_REMOVED lines=8> */
.L_x_47:
[----:B------:R-:W-:Y:S05]  /*9890*/  BSYNC B1 ;  /* 0x0000000000017941 */ /* 0x000fea0003800000 */
.L_x_46:
        /* <DEDUP_REMOVED lines=8> */
.L_x_49:
[----:B------:R-:W-:Y:S05]  /*9920*/  BSYNC B1 ;  /* 0x0000000000017941 */ /* 0x000fea0003800000 */
.L_x_48:
        /* <DEDUP_REMOVED lines=8> */
.L_x_51:
[----:B------:R-:W-:Y:S05]  /*99b0*/  BSYNC B1 ;  /* 0x0000000000017941 */ /* 0x000fea0003800000 */
.L_x_50:
        /* <DEDUP_REMOVED lines=13> */
.L_x_53:
[----:B------:R-:W-:Y:S05]  /*9a90*/  BSYNC B1 ;  /* 0x0000000000017941 */ /* 0x000fea0003800000 */
.L_x_52:
        /* <DEDUP_REMOVED lines=8> */
.L_x_55:
[----:B------:R-:W-:Y:S05]  /*9b20*/  BSYNC B1 ;  /* 0x0000000000017941 */ /* 0x000fea0003800000 */
.L_x_54:
        /* <DEDUP_REMOVED lines=8> */
.L_x_57:
[----:B------:R-:W-:Y:S05]  /*9bb0*/  BSYNC B1 ;  /* 0x0000000000017941 */ /* 0x000fea0003800000 */
.L_x_56:
        /* <DEDUP_REMOVED lines=8> */
.L_x_59:
[----:B------:R-:W-:Y:S05]  /*9c40*/  BSYNC B1 ;  /* 0x0000000000017941 */ /* 0x000fea0003800000 */
.L_x_58:
        /* <DEDUP_REMOVED lines=8> */
.L_x_61:
[----:B------:R-:W-:Y:S05]  /*9cd0*/  BSYNC B1 ;  /* 0x0000000000017941 */ /* 0x000fea0003800000 */
.L_x_60:
        /* <DEDUP_REMOVED lines=13> */
.L_x_63:
[----:B------:R-:W-:Y:S05]  /*9db0*/  BSYNC B1 ;  /* 0x0000000000017941 */ /* 0x000fea0003800000 */
.L_x_62:
        /* <DEDUP_REMOVED lines=8> */
.L_x_65:
[----:B------:R-:W-:Y:S05]  /*9e40*/  BSYNC B1 ;  /* 0x0000000000017941 */ /* 0x000fea0003800000 */
.L_x_64:
        /* <DEDUP_REMOVED lines=8> */
.L_x_67:
[----:B------:R-:W-:Y:S05]  /*9ed0*/  BSYNC B1 ;  /* 0x0000000000017941 */ /* 0x000fea0003800000 */
.L_x_66:
        /* <DEDUP_REMOVED lines=8> */
.L_x_69:
[----:B------:R-:W-:Y:S05]  /*9f60*/  BSYNC B1 ;  /* 0x0000000000017941 */ /* 0x000fea0003800000 */
.L_x_68:
        /* <DEDUP_REMOVED lines=8> */
.L_x_71:
[----:B------:R-:W-:Y:S05]  /*9ff0*/  BSYNC B1 ;  /* 0x0000000000017941 */ /* 0x000fea0003800000 */
.L_x_70:
        /* <DEDUP_REMOVED lines=13> */
.L_x_73:
[----:B------:R-:W-:Y:S05]  /*a0d0*/  BSYNC B1 ;  /* 0x0000000000017941 */ /* 0x000fea0003800000 */
.L_x_72:
        /* <DEDUP_REMOVED lines=8> */
.L_x_75:
[----:B------:R-:W-:Y:S05]  /*a160*/  BSYNC B1 ;  /* 0x0000000000017941 */ /* 0x000fea0003800000 */
.L_x_74:
        /* <DEDUP_REMOVED lines=8> */
.L_x_77:
[----:B------:R-:W-:Y:S05]  /*a1f0*/  BSYNC B1 ;  /* 0x0000000000017941 */ /* 0x000fea0003800000 */
.L_x_76:
        /* <DEDUP_REMOVED lines=8> */
.L_x_79:
[----:B------:R-:W-:Y:S05]  /*a280*/  BSYNC B1 ;  /* 0x0000000000017941 */ /* 0x000fea0003800000 */
.L_x_78:
        /* <DEDUP_REMOVED lines=8> */
.L_x_81:
[----:B------:R-:W-:Y:S05]  /*a310*/  BSYNC B1 ;  /* 0x0000000000017941 */ /* 0x000fea0003800000 */
.L_x_80:
        /* <DEDUP_REMOVED lines=13> */
.L_x_83:
[----:B------:R-:W-:Y:S05]  /*a3f0*/  BSYNC B1 ;  /* 0x0000000000017941 */ /* 0x000fea0003800000 */
.L_x_82:
        /* <DEDUP_REMOVED lines=8> */
.L_x_85:
[----:B------:R-:W-:Y:S05]  /*a480*/  BSYNC B1 ;  /* 0x0000000000017941 */ /* 0x000fea0003800000 */
.L_x_84:
        /* <DEDUP_REMOVED lines=8> */
.L_x_87:
[----:B------:R-:W-:Y:S05]  /*a510*/  BSYNC B1 ;  /* 0x0000000000017941 */ /* 0x000fea0003800000 */
.L_x_86:
        /* <DEDUP_REMOVED lines=8> */
.L_x_89:
[----:B------:R-:W-:Y:S05]  /*a5a0*/  BSYNC B1 ;  /* 0x0000000000017941 */ /* 0x000fea0003800000 */
.L_x_88:
        /* <DEDUP_REMOVED lines=8> */
.L_x_91:
[----:B------:R-:W-:Y:S05]  /*a630*/  BSYNC B1 ;  /* 0x0000000000017941 */ /* 0x000fea0003800000 */
.L_x_90:
        /* <DEDUP_REMOVED lines=13> */
.L_x_93:
[----:B------:R-:W-:Y:S05]  /*a710*/  BSYNC B1 ;  /* 0x0000000000017941 */ /* 0x000fea0003800000 */
.L_x_92:
        /* <DEDUP_REMOVED lines=8> */
.L_x_95:
[----:B------:R-:W-:Y:S05]  /*a7a0*/  BSYNC B1 ;  /* 0x0000000000017941 */ /* 0x000fea0003800000 */
.L_x_94:
        /* <DEDUP_REMOVED lines=8> */
.L_x_97:
[----:B------:R-:W-:Y:S05]  /*a830*/  BSYNC B1 ;  /* 0x0000000000017941 */ /* 0x000fea0003800000 */
.L_x_96:
        /* <DEDUP_REMOVED lines=8> */
.L_x_99:
[----:B------:R-:W-:Y:S05]  /*a8c0*/  BSYNC B1 ;  /* 0x0000000000017941 */ /* 0x000fea0003800000 */
.L_x_98:
        /* <DEDUP_REMOVED lines=8> */
.L_x_101:
[----:B------:R-:W-:Y:S05]  /*a950*/  BSYNC B1 ;  /* 0x0000000000017941 */ /* 0x000fea0003800000 */
.L_x_100:
        /* <DEDUP_REMOVED lines=13> */
.L_x_103:
[----:B------:R-:W-:Y:S05]  /*aa30*/  BSYNC B1 ;  /* 0x0000000000017941 */ /* 0x000fea0003800000 */
.L_x_102:
        /* <DEDUP_REMOVED lines=8> */
.L_x_105:
[----:B------:R-:W-:Y:S05]  /*aac0*/  BSYNC B1 ;  /* 0x0000000000017941 */ /* 0x000fea0003800000 */
.L_x_104:
        /* <DEDUP_REMOVED lines=8> */
.L_x_107:
[----:B------:R-:W-:Y:S05]  /*ab50*/  BSYNC B1 ;  /* 0x0000000000017941 */ /* 0x000fea0003800000 */
.L_x_106:
        /* <DEDUP_REMOVED lines=8> */
.L_x_109:
[----:B------:R-:W-:Y:S05]  /*abe0*/  BSYNC B1 ;  /* 0x0000000000017941 */ /* 0x000fea0003800000 */
.L_x_108:
        /* <DEDUP_REMOVED lines=8> */
.L_x_111:
[----:B------:R-:W-:Y:S05]  /*ac70*/  BSYNC B1 ;  /* 0x0000000000017941 */ /* 0x000fea0003800000 */
.L_x_110:
        /* <DEDUP_REMOVED lines=13> */
.L_x_113:
[----:B------:R-:W-:Y:S05]  /*ad50*/  BSYNC B1 ;  /* 0x0000000000017941 */ /* 0x000fea0003800000 */
.L_x_112:
        /* <DEDUP_REMOVED lines=8> */
.L_x_115:
[----:B------:R-:W-:Y:S05]  /*ade0*/  BSYNC B1 ;  /* 0x0000000000017941 */ /* 0x000fea0003800000 */
.L_x_114:
        /* <DEDUP_REMOVED lines=8> */
.L_x_117:
[----:B------:R-:W-:Y:S05]  /*ae70*/  BSYNC B1 ;  /* 0x0000000000017941 */ /* 0x000fea0003800000 */
.L_x_116:
        /* <DEDUP_REMOVED lines=8> */
.L_x_119:
[----:B------:R-:W-:Y:S05]  /*af00*/  BSYNC B1 ;  /* 0x0000000000017941 */ /* 0x000fea0003800000 */
.L_x_118:
        /* <DEDUP_REMOVED lines=8> */
.L_x_121:
[----:B------:R-:W-:Y:S05]  /*af90*/  BSYNC B1 ;  /* 0x0000000000017941 */ /* 0x000fea0003800000 */
.L_x_120:
        /* <DEDUP_REMOVED lines=13> */
.L_x_123:
[----:B------:R-:W-:Y:S05]  /*b070*/  BSYNC B1 ;  /* 0x0000000000017941 */ /* 0x000fea0003800000 */
.L_x_122:
        /* <DEDUP_REMOVED lines=8> */
.L_x_125:
[----:B------:R-:W-:Y:S05]  /*b100*/  BSYNC B1 ;  /* 0x0000000000017941 */ /* 0x000fea0003800000 */
.L_x_124:
        /* <DEDUP_REMOVED lines=8> */
.L_x_127:
[----:B------:R-:W-:Y:S05]  /*b190*/  BSYNC B1 ;  /* 0x0000000000017941 */ /* 0x000fea0003800000 */
.L_x_126:
        /* <DEDUP_REMOVED lines=8> */
.L_x_129:
[----:B------:R-:W-:Y:S05]  /*b220*/  BSYNC B1 ;  /* 0x0000000000017941 */ /* 0x000fea0003800000 */
.L_x_128:
        /* <DEDUP_REMOVED lines=8> */
.L_x_131:
[----:B------:R-:W-:Y:S05]  /*b2b0*/  BSYNC B1 ;  /* 0x0000000000017941 */ /* 0x000fea0003800000 */
.L_x_130:
        /* <DEDUP_REMOVED lines=10> */
[----:B------:R-:W1:Y:S02]  /*b360*/  LDG.E.U8 R16, desc[UR36][R12.64+0x61] ;  /* 0x000061240c107981 */ /* 0x000e64000c1e1100 */
[----:B-1----:R-:W-:-:S05]  /*b370*/  PRMT R3, R16, 0x8880, RZ ;  /* 0x0000888010037816 */ /* 0x002fca00000000ff */
[----:B------:R-:W-:-:S07]  /*b380*/  IMAD R2, R3, R18, RZ ;  /* 0x0000001203027224 */ /* 0x000fce00078e02ff */
.L_x_133:
[----:B------:R-:W-:Y:S05]  /*b390*/  BSYNC B1 ;  /* 0x0000000000017941 */ /* 0x000fea0003800000 */
.L_x_132:
[----:B-1----:R-:W2:Y:S01]  /*b3a0*/  LDL.LU R3, [R1+0xcc] ;  /* 0x0000cc0001037983 */ /* 0x002ea20000300800 */
[----:B------:R-:W-:Y:S01]  /*b3b0*/  BSSY B1, `(.L_x_134) ;  /* 0x0000007000017945 */ /* 0x000fe20003800000 */
[----:B--2---:R-:W-:-:S05]  /*b3c0*/  @!P4 IMAD R3, R3, R17, R2 ;  /* 0x000000110303c224 */ /* 0x004fca00078e0202 */
[----:B------:R1:W-:Y:S01]  /*b3d0*/  @!P4 STG.E.U8 desc[UR36][R10.64+0x61], R3 ;  /* 0x000061030a00c986 */ /* 0x0003e2000c101124 */
[----:B------:R-:W-:Y:S05]  /*b3e0*/  @P3 BRA `(.L_x_135) ;  /* 0x00000000000c3947 */ /* 0x000fea0003800000 */
[----:B------:R-:W1:Y:S02]  /*b3f0*/  LDG.E.U8 R16, desc[UR36][R14.64+0x68] ;  /* 0x000068240e107981 */ /* 0x000e64000c1e1100 */
[----:B-1----:R-:W-:-:S05]  /*b400*/  PRMT R3, R16, 0x8880, RZ ;  /* 0x0000888010037816 */ /* 0x002fca00000000ff */
[----:B------:R-:W-:-:S07]  /*b410*/  IMAD R2, R3, R18, RZ ;  /* 0x0000001203027224 */ /* 0x000fce00078e02ff */
.L_x_135:
[----:B------:R-:W-:Y:S05]  /*b420*/  BSYNC B1 ;  /* 0x0000000000017941 */ /* 0x000fea0003800000 */
.L_x_134:
        /* <DEDUP_REMOVED lines=8> */
.L_x_137:
[----:B------:R-:W-:Y:S05]  /*b4b0*/  BSYNC B1 ;  /* 0x0000000000017941 */ /* 0x000fea0003800000 */
.L_x_136:
        /* <DEDUP_REMOVED lines=8> */
.L_x_139:
[----:B------:R-:W-:Y:S05]  /*b540*/  BSYNC B1 ;  /* 0x0000000000017941 */ /* 0x000fea0003800000 */
.L_x_138:
        /* <DEDUP_REMOVED lines=8> */
.L_x_141:
[----:B------:R-:W-:Y:S05]  /*b5d0*/  BSYNC B1 ;  /* 0x0000000000017941 */ /* 0x000fea0003800000 */
.L_x_140:
        /* <DEDUP_REMOVED lines=13> */
.L_x_143:
[----:B------:R-:W-:Y:S05]  /*b6b0*/  BSYNC B1 ;  /* 0x0000000000017941 */ /* 0x000fea0003800000 */
.L_x_142:
        /* <DEDUP_REMOVED lines=8> */
.L_x_145:
[----:B------:R-:W-:Y:S05]  /*b740*/  BSYNC B1 ;  /* 0x0000000000017941 */ /* 0x000fea0003800000 */
.L_x_144:
        /* <DEDUP_REMOVED lines=8> */
.L_x_147:
[----:B------:R-:W-:Y:S05]  /*b7d0*/  BSYNC B1 ;  /* 0x0000000000017941 */ /* 0x000fea0003800000 */
.L_x_146:
        /* <DEDUP_REMOVED lines=8> */
.L_x_149:
[----:B------:R-:W-:Y:S05]  /*b860*/  BSYNC B1 ;  /* 0x0000000000017941 */ /* 0x000fea0003800000 */
.L_x_148:
        /* <DEDUP_REMOVED lines=8> */
.L_x_151:
[----:B------:R-:W-:Y:S05]  /*b8f0*/  BSYNC B1 ;  /* 0x0000000000017941 */ /* 0x000fea0003800000 */
.L_x_150:
        /* <DEDUP_REMOVED lines=13> */
.L_x_153:
[----:B------:R-:W-:Y:S05]  /*b9d0*/  BSYNC B1 ;  /* 0x0000000000017941 */ /* 0x000fea0003800000 */
.L_x_152:
        /* <DEDUP_REMOVED lines=8> */
.L_x_155:
[----:B------:R-:W-:Y:S05]  /*ba60*/  BSYNC B1 ;  /* 0x0000000000017941 */ /* 0x000fea0003800000 */
.L_x_154:
        /* <DEDUP_REMOVED lines=8> */
.L_x_157:
[----:B------:R-:W-:Y:S05]  /*baf0*/  BSYNC B1 ;  /* 0x0000000000017941 */ /* 0x000fea0003800000 */
.L_x_156:
        /* <DEDUP_REMOVED lines=8> */
.L_x_159:
[----:B------:R-:W-:Y:S05]  /*bb80*/  BSYNC B1 ;  /* 0x0000000000017941 */ /* 0x000fea0003800000 */
.L_x_158:
        /* <DEDUP_REMOVED lines=8> */
.L_x_161:
[----:B------:R-:W-:Y:S05]  /*bc10*/  BSYNC B1 ;  /* 0x0000000000017941 */ /* 0x000fea0003800000 */
.L_x_160:
        /* <DEDUP_REMOVED lines=13> */
.L_x_163:
[----:B------:R-:W-:Y:S05]  /*bcf0*/  BSYNC B1 ;  /* 0x0000000000017941 */ /* 0x000fea0003800000 */
.L_x_162:
        /* <DEDUP_REMOVED lines=8> */
.L_x_165:
[----:B------:R-:W-:Y:S05]  /*bd80*/  BSYNC B1 ;  /* 0x0000000000017941 */ /* 0x000fea0003800000 */
.L_x_164:
        /* <DEDUP_REMOVED lines=8> */
.L_x_167:
[----:B------:R-:W-:Y:S05]  /*be10*/  BSYNC B1 ;  /* 0x0000000000017941 */ /* 0x000fea0003800000 */
.L_x_166:
        /* <DEDUP_REMOVED lines=8> */
.L_x_169:
[----:B------:R-:W-:Y:S05]  /*bea0*/  BSYNC B1 ;  /* 0x0000000000017941 */ /* 0x000fea0003800000 */
.L_x_168:
        /* <DEDUP_REMOVED lines=8> */
.L_x_171:
[----:B------:R-:W-:Y:S05]  /*bf30*/  BSYNC B1 ;  /* 0x0000000000017941 */ /* 0x000fea0003800000 */
.L_x_170:
        /* <DEDUP_REMOVED lines=13> */
.L_x_173:
[----:B------:R-:W-:Y:S05]  /*c010*/  BSYNC B1 ;  /* 0x0000000000017941 */ /* 0x000fea0003800000 */
.L_x_172:
        /* <DEDUP_REMOVED lines=8> */
.L_x_175:
[----:B------:R-:W-:Y:S05]  /*c0a0*/  BSYNC B1 ;  /* 0x0000000000017941 */ /* 0x000fea0003800000 */
.L_x_174:
        /* <DEDUP_REMOVED lines=8> */
.L_x_177:
[----:B------:R-:W-:Y:S05]  /*c130*/  BSYNC B1 ;  /* 0x0000000000017941 */ /* 0x000fea0003800000 */
.L_x_176:
        /* <DEDUP_REMOVED lines=8> */
.L_x_179:
[----:B------:R-:W-:Y:S05]  /*c1c0*/  BSYNC B1 ;  /* 0x0000000000017941 */ /* 0x000fea0003800000 */
.L_x_178:
        /* <DEDUP_REMOVED lines=8> */
.L_x_181:
[----:B------:R-:W-:Y:S05]  /*c250*/  BSYNC B1 ;  /* 0x0000000000017941 */ /* 0x000fea0003800000 */
.L_x_180:
        /* <DEDUP_REMOVED lines=13> */
.L_x_183:
[----:B------:R-:W-:Y:S05]  /*c330*/  BSYNC B1 ;  /* 0x0000000000017941 */ /* 0x000fea0003800000 */
.L_x_182:
        /* <DEDUP_REMOVED lines=8> */
.L_x_185:
[----:B------:R-:W-:Y:S05]  /*c3c0*/  BSYNC B1 ;  /* 0x0000000000017941 */ /* 0x000fea0003800000 */
.L_x_184:
        /* <DEDUP_REMOVED lines=8> */
.L_x_187:
[----:B------:R-:W-:Y:S05]  /*c450*/  BSYNC B1 ;  /* 0x0000000000017941 */ /* 0x000fea0003800000 */
.L_x_186:
        /* <DEDUP_REMOVED lines=8> */
.L_x_189:
[----:B------:R-:W-:Y:S05]  /*c4e0*/  BSYNC B1 ;  /* 0x0000000000017941 */ /* 0x000fea0003800000 */
.L_x_188:
        /* <DEDUP_REMOVED lines=8> */
.L_x_191:
[----:B------:R-:W-:Y:S05]  /*c570*/  BSYNC B1 ;  /* 0x0000000000017941 */ /* 0x000fea0003800000 */
.L_x_190:
        /* <DEDUP_REMOVED lines=13> */
.L_x_193:
[----:B------:R-:W-:Y:S05]  /*c650*/  BSYNC B1 ;  /* 0x0000000000017941 */ /* 0x000fea0003800000 */
.L_x_192:
        /* <DEDUP_REMOVED lines=8> */
.L_x_195:
[----:B------:R-:W-:Y:S05]  /*c6e0*/  BSYNC B1 ;  /* 0x0000000000017941 */ /* 0x000fea0003800000 */
.L_x_194:
        /* <DEDUP_REMOVED lines=8> */
.L_x_197:
[----:B------:R-:W-:Y:S05]  /*c770*/  BSYNC B1 ;  /* 0x0000000000017941 */ /* 0x000fea0003800000 */
.L_x_196:
        /* <DEDUP_REMOVED lines=8> */
.L_x_199:
[----:B------:R-:W-:Y:S05]  /*c800*/  BSYNC B1 ;  /* 0x0000000000017941 */ /* 0x000fea0003800000 */
.L_x_198:
        /* <DEDUP_REMOVED lines=8> */
.L_x_201:
[----:B------:R-:W-:Y:S05]  /*c890*/  BSYNC B1 ;  /* 0x0000000000017941 */ /* 0x000fea0003800000 */
.L_x_200:
        /* <DEDUP_REMOVED lines=13> */
.L_x_203:
[----:B------:R-:W-:Y:S05]  /*c970*/  BSYNC B1 ;  /* 0x0000000000017941 */ /* 0x000fea0003800000 */
.L_x_202:
        /* <DEDUP_REMOVED lines=8> */
.L_x_205:
[----:B------:R-:W-:Y:S05]  /*ca00*/  BSYNC B1 ;  /* 0x0000000000017941 */ /* 0x000fea0003800000 */
.L_x_204:
        /* <DEDUP_REMOVED lines=8> */
.L_x_207:
[----:B------:R-:W-:Y:S05]  /*ca90*/  BSYNC B1 ;  /* 0x0000000000017941 */ /* 0x000fea0003800000 */
.L_x_206:
        /* <DEDUP_REMOVED lines=8> */
.L_x_209:
[----:B------:R-:W-:Y:S05]  /*cb20*/  BSYNC B1 ;  /* 0x0000000000017941 */ /* 0x000fea0003800000 */
.L_x_208:
        /* <DEDUP_REMOVED lines=8> */
.L_x_211:
[----:B------:R-:W-:Y:S05]  /*cbb0*/  BSYNC B1 ;  /* 0x0000000000017941 */ /* 0x000fea0003800000 */
.L_x_210:
        /* <DEDUP_REMOVED lines=13> */
.L_x_213:
[----:B------:R-:W-:Y:S05]  /*cc90*/  BSYNC B1 ;  /* 0x0000000000017941 */ /* 0x000fea0003800000 */
.L_x_212:
        /* <DEDUP_REMOVED lines=8> */
.L_x_215:
[----:B------:R-:W-:Y:S05]  /*cd20*/  BSYNC B1 ;  /* 0x0000000000017941 */ /* 0x000fea0003800000 */
.L_x_214:
        /* <DEDUP_REMOVED lines=8> */
.L_x_217:
[----:B------:R-:W-:Y:S05]  /*cdb0*/  BSYNC B1 ;  /* 0x0000000000017941 */ /* 0x000fea0003800000 */
.L_x_216:
        /* <DEDUP_REMOVED lines=8> */
.L_x_219:
[----:B------:R-:W-:Y:S05]  /*ce40*/  BSYNC B1 ;  /* 0x0000000000017941 */ /* 0x000fea0003800000 */
.L_x_218:
        /* <DEDUP_REMOVED lines=8> */
.L_x_221:
[----:B------:R-:W-:Y:S05]  /*ced0*/  BSYNC B1 ;  /* 0x0000000000017941 */ /* 0x000fea0003800000 */
.L_x_220:
        /* <DEDUP_REMOVED lines=13> */
.L_x_223:
[----:B------:R-:W-:Y:S05]  /*cfb0*/  BSYNC B1 ;  /* 0x0000000000017941 */ /* 0x000fea0003800000 */
.L_x_222:
        /* <DEDUP_REMOVED lines=8> */
.L_x_225:
[----:B------:R-:W-:Y:S05]  /*d040*/  BSYNC B1 ;  /* 0x0000000000017941 */ /* 0x000fea0003800000 */
.L_x_224:
        /* <DEDUP_REMOVED lines=8> */
.L_x_227:
[----:B------:R-:W-:Y:S05]  /*d0d0*/  BSYNC B1 ;  /* 0x0000000000017941 */ /* 0x000fea0003800000 */
.L_x_226:
        /* <DEDUP_REMOVED lines=8> */
.L_x_229:
[----:B------:R-:W-:Y:S05]  /*d160*/  BSYNC B1 ;  /* 0x0000000000017941 */ /* 0x000fea0003800000 */
.L_x_228:
        /* <DEDUP_REMOVED lines=8> */
.L_x_231:
[----:B------:R-:W-:Y:S05]  /*d1f0*/  BSYNC B1 ;  /* 0x0000000000017941 */ /* 0x000fea0003800000 */
.L_x_230:
        /* <DEDUP_REMOVED lines=13> */
.L_x_233:
[----:B------:R-:W-:Y:S05]  /*d2d0*/  BSYNC B1 ;  /* 0x0000000000017941 */ /* 0x000fea0003800000 */
.L_x_232:
        /* <DEDUP_REMOVED lines=8> */
.L_x_235:
[----:B------:R-:W-:Y:S05]  /*d360*/  BSYNC B1 ;  /* 0x0000000000017941 */ /* 0x000fea0003800000 */
.L_x_234:
        /* <DEDUP_REMOVED lines=8> */
.L_x_237:
[----:B------:R-:W-:Y:S05]  /*d3f0*/  BSYNC B1 ;  /* 0x0000000000017941 */ /* 0x000fea0003800000 */
.L_x_236:
        /* <DEDUP_REMOVED lines=8> */
.L_x_239:
[----:B------:R-:W-:Y:S05]  /*d480*/  BSYNC B1 ;  /* 0x0000000000017941 */ /* 0x000fea0003800000 */
.L_x_238:
        /* <DEDUP_REMOVED lines=8> */
.L_x_241:
[----:B------:R-:W-:Y:S05]  /*d510*/  BSYNC B1 ;  /* 0x0000000000017941 */ /* 0x000fea0003800000 */
.L_x_240:
        /* <DEDUP_REMOVED lines=13> */
.L_x_243:
[----:B------:R-:W-:Y:S05]  /*d5f0*/  BSYNC B1 ;  /* 0x0000000000017941 */ /* 0x000fea0003800000 */
.L_x_242:
        /* <DEDUP_REMOVED lines=8> */
.L_x_245:
[----:B------:R-:W-:Y:S05]  /*d680*/  BSYNC B1 ;  /* 0x0000000000017941 */ /* 0x000fea0003800000 */
.L_x_244:
        /* <DEDUP_REMOVED lines=8> */
.L_x_247:
[----:B------:R-:W-:Y:S05]  /*d710*/  BSYNC B1 ;  /* 0x0000000000017941 */ /* 0x000fea0003800000 */
.L_x_246:
        /* <DEDUP_REMOVED lines=8> */
.L_x_249:
[----:B------:R-:W-:Y:S05]  /*d7a0*/  BSYNC B1 ;  /* 0x0000000000017941 */ /* 0x000fea0003800000 */
.L_x_248:
        /* <DEDUP_REMOVED lines=8> */
.L_x_251:
[----:B------:R-:W-:Y:S05]  /*d830*/  BSYNC B1 ;  /* 0x0000000000017941 */ /* 0x000fea0003800000 */
.L_x_250:
        /* <DEDUP_REMOVED lines=13> */
.L_x_253:
[----:B------:R-:W-:Y:S05]  /*d910*/  BSYNC B1 ;  /* 0x0000000000017941 */ /* 0x000fea0003800000 */
.L_x_252:
        /* <DEDUP_REMOVED lines=8> */
.L_x_255:
[----:B------:R-:W-:Y:S05]  /*d9a0*/  BSYNC B1 ;  /* 0x0000000000017941 */ /* 0x000fea0003800000 */
.L_x_254:
        /* <DEDUP_REMOVED lines=8> */
.L_x_257:
[----:B------:R-:W-:Y:S05]  /*da30*/  BSYNC B1 ;  /* 0x0000000000017941 */ /* 0x000fea0003800000 */
.L_x_256:
        /* <DEDUP_REMOVED lines=8> */
.L_x_259:
[----:B------:R-:W-:Y:S05]  /*dac0*/  BSYNC B1 ;  /* 0x0000000000017941 */ /* 0x000fea0003800000 */
.L_x_258:
        /* <DEDUP_REMOVED lines=8> */
.L_x_261:
[----:B------:R-:W-:Y:S05]  /*db50*/  BSYNC B1 ;  /* 0x0000000000017941 */ /* 0x000fea0003800000 */
.L_x_260:
        /* <DEDUP_REMOVED lines=13> */
.L_x_263:
[----:B------:R-:W-:Y:S05]  /*dc30*/  BSYNC B1 ;  /* 0x0000000000017941 */ /* 0x000fea0003800000 */
.L_x_262:
        /* <DEDUP_REMOVED lines=8> */
.L_x_265:
[----:B------:R-:W-:Y:S05]  /*dcc0*/  BSYNC B1 ;  /* 0x0000000000017941 */ /* 0x000fea0003800000 */
.L_x_264:
        /* <DEDUP_REMOVED lines=8> */
.L_x_267:
[----:B------:R-:W-:Y:S05]  /*dd50*/  BSYNC B1 ;  /* 0x0000000000017941 */ /* 0x000fea0003800000 */
.L_x_266:
        /* <DEDUP_REMOVED lines=8> */
.L_x_269:
[----:B------:R-:W-:Y:S05]  /*dde0*/  BSYNC B1 ;  /* 0x0000000000017941 */ /* 0x000fea0003800000 */
.L_x_268:
        /* <DEDUP_REMOVED lines=8> */
.L_x_271:
[----:B------:R-:W-:Y:S05]  /*de70*/  BSYNC B1 ;  /* 0x0000000000017941 */ /* 0x000fea0003800000 */
.L_x_270:
[----:B-1----:R-:W2:Y:S01]  /*de80*/  LDL.LU R3, [R1+0x1e0] ;  /* 0x0001e00001037983 */ /* 0x002ea20000300800 */
[C---:B------:R-:W-:Y:S01]  /*de90*/  ISETP.LT.OR P2, PT, R0.reuse, 0xf2, !P1 ;  /* 0x000000f20000780c */ /* 0x040fe20004f41670 */
[----:B------:R-:W-:Y:S01]  /*dea0*/  BSSY B1, `(.L_x_272) ;  /* 0x000000c000017945 */ /* 0x000fe20003800000 */
[----:B------:R-:W-:Y:S02]  /*deb0*/  ISETP.LT.OR P6, PT, R0, 0xf9, !P1 ;  /* 0x000000f90000780c */ /* 0x000fe40004fc1670 */
[----:B------:R-:W-:Y:S02]  /*dec0*/  IADD3 R161, P3, R158, 0x80, RZ ;  /* 0x000000809ea17810 */ /* 0x000fe40007f7e0ff */
        /* <DEDUP_REMOVED lines=9> */
.L_x_273:
[----:B------:R-:W-:Y:S05]  /*df60*/  BSYNC B1 ;  /* 0x0000000000017941 */ /* 0x000fea0003800000 */
.L_x_272:
        /* <DEDUP_REMOVED lines=8> */
.L_x_275:
[----:B------:R-:W-:Y:S05]  /*dff0*/  BSYNC B1 ;  /* 0x0000000000017941 */ /* 0x000fea0003800000 */
.L_x_274:
        /* <DEDUP_REMOVED lines=8> */
.L_x_277:
[----:B------:R-:W-:Y:S05]  /*e080*/  BSYNC B1 ;  /* 0x0000000000017941 */ /* 0x000fea0003800000 */
.L_x_276:
        /* <DEDUP_REMOVED lines=8> */
.L_x_279:
[----:B------:R-:W-:Y:S05]  /*e110*/  BSYNC B1 ;  /* 0x0000000000017941 */ /* 0x000fea0003800000 */
.L_x_278:
[----:B-1----:R-:W2:Y:S01]  /*e120*/  LDL.LU R3, [R1+0x1f0] ;  /* 0x0001f00001037983 */ /* 0x002ea20000300800 */
[----:B------:R-:W-:Y:S01]  /*e130*/  BSSY B1, `(.L_x_280) ;  /* 0x0000008000017945 */ /* 0x000fe20003800000 */
[----:B------:R-:W-:-:S04]  /*e140*/  IMAD.WIDE.U32 R158, R161, R20, R156 ;  /* 0x00000014a19e7225 */ /* 0x000fc800078e009c */
[----:B--2---:R-:W-:-:S05]  /*e150*/  @!P6 IMAD R3, R3, R17, R2 ;  /* 0x000000110303e224 */ /* 0x004fca00078e0202 */
[----:B------:R1:W-:Y:S01]  /*e160*/  @!P6 STG.E.U8 desc[UR36][R4.64+0xf8], R3 ;  /* 0x0000f8030400e986 */ /* 0x0003e2000c101124 */
[----:B------:R-:W-:Y:S05]  /*e170*/  @P1 BRA `(.L_x_281) ;  /* 0x00000000000c1947 */ /* 0x000fea0003800000 */
[----:B------:R-:W1:Y:S02]  /*e180*/  LDG.E.U8 R16, desc[UR36][R14.64+0xf9] ;  /* 0x0000f9240e107981 */ /* 0x000e64000c1e1100 */
[----:B-1----:R-:W-:-:S05]  /*e190*/  PRMT R3, R16, 0x8880, RZ ;  /* 0x0000888010037816 */ /* 0x002fca00000000ff */
[----:B------:R-:W-:-:S07]  /*e1a0*/  IMAD R2, R3, R18, RZ ;  /* 0x0000001203027224 */ /* 0x000fce00078e02ff */
.L_x_281:
[----:B------:R-:W-:Y:S05]  /*e1b0*/  BSYNC B1 ;  /* 0x0000000000017941 */ /* 0x000fea0003800000 */
.L_x_280:
[----:B-1----:R-:W2:Y:S01]  /*e1c0*/  LDL.LU R3, [R1+0x1f4] ;  /* 0x0001f40001037983 */ /* 0x002ea20000300800 */
[----:B------:R-:W-:Y:S01]  /*e1d0*/  IMAD.WIDE.U32 R156, R161, R20, R152 ;  /* 0x00000014a19c7225 */ /* 0x000fe200078e0098 */
[----:B0-----:R-:W-:Y:S01]  /*e1e0*/  IADD3.X R15, RZ, UR9, RZ, P3, !PT ;  /* 0x00000009ff0f7c10 */ /* 0x001fe20009ffe4ff */
[----:B------:R-:W-:Y:S01]  /*e1f0*/  BSSY B1, `(.L_x_282) ;  /* 0x000000e000017945 */ /* 0x000fe20003800000 */
[----:B------:R-:W-:Y:S02]  /*e200*/  ISETP.GE.AND P2, PT, R19, 0x81, PT ;  /* 0x000000811300780c */ /* 0x000fe40003f46270 */
[----:B------:R-:W-:Y:S01]  /*e210*/  IADD3 R154, P5, P4, R154, R22, R158 ;  /* 0x000000169a9a7210 */ /* 0x000fe20007cbe09e */
[----:B------:R-:W-:Y:S01]  /*e220*/  IMAD R20, R15, R20, RZ ;  /* 0x000000140f147224 */ /* 0x000fe200078e02ff */
[----:B------:R-:W-:Y:S02]  /*e230*/  ISETP.LT.OR P6, PT, R0, 0x1, !P2 ;  /* 0x000000010000780c */ /* 0x000fe400057c1670 */
[----:B------:R-:W-:Y:S01]  /*e240*/  IADD3 R14, P3, R156, R22, RZ ;  /* 0x000000169c0e7210 */ /* 0x000fe20007f7e0ff */
[----:B--2---:R-:W-:-:S05]  /*e250*/  @!P1 IMAD R3, R3, R17, R2 ;  /* 0x0000001103039224 */ /* 0x004fca00078e0202 */
[----:B------:R0:W-:Y:S01]  /*e260*/  @!P1 STG.E.U8 desc[UR36][R4.64+0xf9], R3 ;  /* 0x0000f90304009986 */ /* 0x0001e2000c101124 */
[C---:B------:R-:W-:Y:S02]  /*e270*/  ISETP.LT.OR P1, PT, R0.reuse, 0xf9, !P0 ;  /* 0x000000f90000780c */ /* 0x040fe40004721670 */
[----:B------:R-:W-:-:S11]  /*e280*/  ISETP.LT.OR P0, PT, R0, 0xfa, !P0 ;  /* 0x000000fa0000780c */ /* 0x000fd60004701670 */
[----:B0-----:R-:W-:Y:S05]  /*e290*/  @P1 BRA `(.L_x_283) ;  /* 0x00000000000c1947 */ /* 0x001fea0003800000 */
[----:B------:R-:W2:Y:S02]  /*e2a0*/  LDG.E.U8 R16, desc[UR36][R12.64+0xf8] ;  /* 0x0000f8240c107981 */ /* 0x000ea4000c1e1100 */
[----:B--2---:R-:W-:-:S05]  /*e2b0*/  PRMT R3, R16, 0x8880, RZ ;  /* 0x0000888010037816 */ /* 0x004fca00000000ff */
[----:B------:R-:W-:-:S07]  /*e2c0*/  IMAD R2, R3, R18, RZ ;  /* 0x0000001203027224 */ /* 0x000fce00078e02ff */
.L_x_283:
[----:B------:R-:W-:Y:S05]  /*e2d0*/  BSYNC B1 ;  /* 0x0000000000017941 */ /* 0x000fea0003800000 */
.L_x_282:
[----:B------:R-:W2:Y:S01]  /*e2e0*/  LDL.LU R3, [R1+0x1f8] ;  /* 0x0001f80001037983 */ /* 0x000ea20000300800 */
[----:B------:R-:W-:Y:S01]  /*e2f0*/  BSSY B1, `(.L_x_284) ;  /* 0x0000008000017945 */ /* 0x000fe20003800000 */
[----:B------:R-:W-:Y:S02]  /*e300*/  IMAD R21, R161, R21, R20 ;  /* 0x00000015a1157224 */ /* 0x000fe400078e0214 */
[----:B--2---:R-:W-:-:S05]  /*e310*/  @!P1 IMAD R3, R3, R17, R2 ;  /* 0x0000001103039224 */ /* 0x004fca00078e0202 */
[----:B------:R0:W-:Y:S01]  /*e320*/  @!P1 STG.E.U8 desc[UR36][R10.64+0xf8], R3 ;  /* 0x0000f8030a009986 */ /* 0x0001e2000c101124 */
[----:B------:R-:W-:Y:S05]  /*e330*/  @P0 BRA `(.L_x_285) ;  /* 0x00000000000c0947 */ /* 0x000fea0003800000 */
[----:B------:R-:W0:Y:S02]  /*e340*/  LDG.E.U8 R16, desc[UR36][R12.64+0xf9] ;  /* 0x0000f9240c107981 */ /* 0x000e24000c1e1100 */
[----:B0-----:R-:W-:-:S05]  /*e350*/  PRMT R3, R16, 0x8880, RZ ;  /* 0x0000888010037816 */ /* 0x001fca00000000ff */
[----:B------:R-:W-:-:S07]  /*e360*/  IMAD R2, R3, R18, RZ ;  /* 0x0000001203027224 */ /* 0x000fce00078e02ff */
.L_x_285:
[----:B------:R-:W-:Y:S05]  /*e370*/  BSYNC B1 ;  /* 0x0000000000017941 */ /* 0x000fea0003800000 */
.L_x_284:
[----:B0-----:R-:W2:Y:S01]  /*e380*/  LDL.LU R3, [R1+0x1fc] ;  /* 0x0001fc0001037983 */ /* 0x001ea20000300800 */
[----:B------:R-:W-:Y:S01]  /*e390*/  BSSY B1, `(.L_x_286) ;  /* 0x0000009000017945 */ /* 0x000fe20003800000 */
[----:B------:R-:W-:Y:S01]  /*e3a0*/  IADD3.X R15, R23, R157, R21, P3, !PT ;  /* 0x0000009d170f7210 */ /* 0x000fe20001ffe415 */
[----:B------:R-:W-:Y:S02]  /*e3b0*/  IMAD.IADD R158, R21, 0x1, R159 ;  /* 0x00000001159e7824 */ /* 0x000fe400078e029f */
[----:B--2---:R-:W-:-:S05]  /*e3c0*/  @!P0 IMAD R3, R3, R17, R2 ;  /* 0x0000001103038224 */ /* 0x004fca00078e0202 */
[----:B------:R0:W-:Y:S01]  /*e3d0*/  @!P0 STG.E.U8 desc[UR36][R10.64+0xf9], R3 ;  /* 0x0000f9030a008986 */ /* 0x0001e2000c101124 */
[----:B------:R-:W-:Y:S05]  /*e3e0*/  @P6 BRA `(.L_x_287) ;  /* 0x00000000000c6947 */ /* 0x000fea0003800000 */
[----:B------:R-:W0:Y:S02]  /*e3f0*/  LDG.E.U8 R16, desc[UR36][R14.64] ;  /* 0x000000240e107981 */ /* 0x000e24000c1e1100 */
[----:B0-----:R-:W-:-:S05]  /*e400*/  PRMT R3, R16, 0x8880, RZ ;  /* 0x0000888010037816 */ /* 0x001fca00000000ff */
[----:B------:R-:W-:-:S07]  /*e410*/  IMAD R2, R3, R18, RZ ;  /* 0x0000001203027224 */ /* 0x000fce00078e02ff */
.L_x_287:
[----:B------:R-:W-:Y:S05]  /*e420*/  BSYNC B1 ;  /* 0x0000000000017941 */ /* 0x000fea0003800000 */
.L_x_286:
[----:B------:R-:W-:Y:S01]  /*e430*/  ISETP.LT.OR P3, PT, R0, 0x2, !P2 ;  /* 0x000000020000780c */ /* 0x000fe20005761670 */
[----:B0-----:R-:W-:Y:S01]  /*e440*/  @!P6 IMAD R3, R24, R17, R2 ;  /* 0x000000111803e224 */ /* 0x001fe200078e0202 */
[----:B------:R-:W-:Y:S01]  /*e450*/  ISETP.GE.AND P0, PT, R19, 0x89, PT ;  /* 0x000000891300780c */ /* 0x000fe20003f06270 */
[----:B------:R-:W-:Y:S01]  /*e460*/  BSSY B1, `(.L_x_288) ;  /* 0x000000b000017945 */ /* 0x000fe20003800000 */
[----:B------:R-:W-:Y:S02]  /*e470*/  IADD3.X R155, R153, R23, R158, P5, P4 ;  /* 0x00000017999b7210 */ /* 0x000fe40002fe849e */
[----:B------:R0:W-:Y:S01]  /*e480*/  @!P6 STG.E.U8 desc[UR36][R6.64], R3 ;  /* 0x000000030600e986 */ /* 0x0001e2000c101124 */
[C---:B------:R-:W-:Y:S02]  /*e490*/  ISETP.LT.OR P4, PT, R0.reuse, 0x1, !P0 ;  /* 0x000000010000780c */ /* 0x040fe40004781670 */
[C---:B------:R-:W-:Y:S02]  /*e4a0*/  ISETP.LT.OR P5, PT, R0.reuse, 0x2, !P0 ;  /* 0x000000020000780c */ /* 0x040fe400047a1670 */
[----:B------:R-:W-:-:S02]  /*e4b0*/  ISETP.LT.OR P6, PT, R0, 0x9, !P2 ;  /* 0x000000090000780c */ /* 0x000fc400057c1670 */
[----:B------:R-:W-:Y:S01]  /*e4c0*/  ISETP.LT.OR P1, PT, R0, 0xa, !P2 ;  /* 0x0000000a0000780c */ /* 0x000fe20005721670 */
[----:B------:R-:W-:-:S12]  /*e4d0*/  @P3 BRA `(.L_x_289) ;  /* 0x00000000000c3947 */ /* 0x000fd80003800000 */
[----:B------:R-:W0:Y:S02]  /*e4e0*/  LDG.E.U8 R16, desc[UR36][R14.64+0x1] ;  /* 0x000001240e107981 */ /* 0x000e24000c1e1100 */
[----:B0-----:R-:W-:-:S05]  /*e4f0*/  PRMT R3, R16, 0x8880, RZ ;  /* 0x0000888010037816 */ /* 0x001fca00000000ff */
[----:B------:R-:W-:-:S07]  /*e500*/  IMAD R2, R3, R18, RZ ;  /* 0x0000001203027224 */ /* 0x000fce00078e02ff */
.L_x_289:
[----:B------:R-:W-:Y:S05]  /*e510*/  BSYNC B1 ;  /* 0x0000000000017941 */ /* 0x000fea0003800000 */
.L_x_288:
[----:B------:R-:W-:Y:S01]  /*e520*/  @!P3 IMAD R25, R25, R17, R2 ;  /* 0x000000111919b224 */ /* 0x000fe200078e0202 */
[----:B------:R-:W-:Y:S04]  /*e530*/  BSSY B1, `(.L_x_290) ;  /* 0x0000006000017945 */ /* 0x000fe80003800000 */
[----:B------:R1:W-:Y:S01]  /*e540*/  @!P3 STG.E.U8 desc[UR36][R6.64+0x1], R25 ;  /* 0x000001190600b986 */ /* 0x0003e2000c101124 */
[----:B------:R-:W-:Y:S05]  /*e550*/  @P4 BRA `(.L_x_291) ;  /* 0x00000000000c4947 */ /* 0x000fea0003800000 */
[----:B------:R-:W0:Y:S02]  /*e560*/  LDG.E.U8 R16, desc[UR36][R154.64] ;  /* 0x000000249a107981 */ /* 0x000e24000c1e1100 */
[----:B0-----:R-:W-:-:S05]  /*e570*/  PRMT R3, R16, 0x8880, RZ ;  /* 0x0000888010037816 */ /* 0x001fca00000000ff */
[----:B------:R-:W-:-:S07]  /*e580*/  IMAD R2, R3, R18, RZ ;  /* 0x0000001203027224 */ /* 0x000fce00078e02ff */
.L_x_291:
[----:B------:R-:W-:Y:S05]  /*e590*/  BSYNC B1 ;  /* 0x0000000000017941 */ /* 0x000fea0003800000 */
.L_x_290:
[----:B0-----:R-:W-:Y:S01]  /*e5a0*/  @!P4 IMAD R3, R26, R17, R2 ;  /* 0x000000111a03c224 */ /* 0x001fe200078e0202 */
[----:B------:R-:W-:Y:S04]  /*e5b0*/  BSSY B1, `(.L_x_292) ;  /* 0x0000006000017945 */ /* 0x000fe80003800000 */
[----:B------:R0:W-:Y:S01]  /*e5c0*/  @!P4 STG.E.U8 desc[UR36][R8.64], R3 ;  /* 0x000000030800c986 */ /* 0x0001e2000c101124 */
[----:B------:R-:W-:Y:S05]  /*e5d0*/  @P5 BRA `(.L_x_293) ;  /* 0x00000000000c5947 */ /* 0x000fea0003800000 */
[----:B------:R-:W0:Y:S02]  /*e5e0*/  LDG.E.U8 R16, desc[UR36][R154.64+0x1] ;  /* 0x000001249a107981 */ /* 0x000e24000c1e1100 */
[----:B0-----:R-:W-:-:S05]  /*e5f0*/  PRMT R3, R16, 0x8880, RZ ;  /* 0x0000888010037816 */ /* 0x001fca00000000ff */
[----:B------:R-:W-:-:S07]  /*e600*/  IMAD R2, R3, R18, RZ ;  /* 0x0000001203027224 */ /* 0x000fce00078e02ff */
.L_x_293:
[----:B------:R-:W-:Y:S05]  /*e610*/  BSYNC B1 ;  /* 0x0000000000017941 */ /* 0x000fea0003800000 */
.L_x_292:
[----:B------:R-:W-:Y:S01]  /*e620*/  @!P5 IMAD R27, R27, R17, R2 ;  /* 0x000000111b1bd224 */ /* 0x000fe200078e0202 */
[----:B------:R-:W-:Y:S04]  /*e630*/  BSSY B1, `(.L_x_294) ;  /* 0x0000006000017945 */ /* 0x000fe80003800000 */
[----:B------:R2:W-:Y:S01]  /*e640*/  @!P5 STG.E.U8 desc[UR36][R8.64+0x1], R27 ;  /* 0x0000011b0800d986 */ /* 0x0005e2000c101124 */
[----:B------:R-:W-:Y:S05]  /*e650*/  @P6 BRA `(.L_x_295) ;  /* 0x00000000000c6947 */ /* 0x000fea0003800000 */
[----:B------:R-:W0:Y:S02]  /*e660*/  LDG.E.U8 R16, desc[UR36][R14.64+0x8] ;  /* 0x000008240e107981 */ /* 0x000e24000c1e1100 */
[----:B0-----:R-:W-:-:S05]  /*e670*/  PRMT R3, R16, 0x8880, RZ ;  /* 0x0000888010037816 */ /* 0x001fca00000000ff */
[----:B------:R-:W-:-:S07]  /*e680*/  IMAD R2, R3, R18, RZ ;  /* 0x0000001203027224 */ /* 0x000fce00078e02ff */
.L_x_295:
[----:B------:R-:W-:Y:S05]  /*e690*/  BSYNC B1 ;  /* 0x0000000000017941 */ /* 0x000fea0003800000 */
.L_x_294:
[----:B0-----:R-:W-:Y:S01]  /*e6a0*/  @!P6 IMAD R3, R28, R17, R2 ;  /* 0x000000111c03e224 */ /* 0x001fe200078e0202 */
[----:B------:R-:W-:Y:S04]  /*e6b0*/  BSSY B1, `(.L_x_296) ;  /* 0x0000006000017945 */ /* 0x000fe80003800000 */
[----:B------:R0:W-:Y:S01]  /*e6c0*/  @!P6 STG.E.U8 desc[UR36][R6.64+0x8], R3 ;  /* 0x000008030600e986 */ /* 0x0001e2000c101124 */
[----:B------:R-:W-:Y:S05]  /*e6d0*/  @P1 BRA `(.L_x_297) ;  /* 0x00000000000c1947 */ /* 0x000fea0003800000 */
[----:B------:R-:W0:Y:S02]  /*e6e0*/  LDG.E.U8 R16, desc[UR36][R14.64+0x9] ;  /* 0x000009240e107981 */ /* 0x000e24000c1e1100 */
[----:B0-----:R-:W-:-:S05]  /*e6f0*/  PRMT R3, R16, 0x8880, RZ ;  /* 0x0000888010037816 */ /* 0x001fca00000000ff */
[----:B------:R-:W-:-:S07]  /*e700*/  IMAD R2, R3, R18, RZ ;  /* 0x0000001203027224 */ /* 0x000fce00078e02ff */
.L_x_297:
[----:B------:R-:W-:Y:S05]  /*e710*/  BSYNC B1 ;  /* 0x0000000000017941 */ /* 0x000fea0003800000 */
.L_x_296:
[C---:B------:R-:W-:Y:S01]  /*e720*/  ISETP.LT.OR P4, PT, R0.reuse, 0x9, !P0 ;  /* 0x000000090000780c */ /* 0x040fe20004781670 */
[----:B------:R-:W-:Y:S01]  /*e730*/  @!P1 IMAD R29, R29, R17, R2 ;  /* 0x000000111d1d9224 */ /* 0x000fe200078e0202 */
[----:B------:R-:W-:Y:S01]  /*e740*/  BSSY B1, `(.L_x_298) ;  /* 0x000000a000017945 */ /* 0x000fe20003800000 */
[C---:B------:R-:W-:Y:S02]  /*e750*/  ISETP.LT.OR P3, PT, R0.reuse, 0xa, !P0 ;  /* 0x0000000a0000780c */ /* 0x040fe40004761670 */
[C---:B------:R-:W-:Y:S01]  /*e760*/  ISETP.LT.OR P5, PT, R0.reuse, 0x11, !P2 ;  /* 0x000000110000780c */ /* 0x040fe200057a1670 */
[----:B------:R3:W-:Y:S01]  /*e770*/  @!P1 STG.E.U8 desc[UR36][R6.64+0x9], R29 ;  /* 0x0000091d06009986 */ /* 0x0007e2000c101124 */
[C---:B------:R-:W-:Y:S02]  /*e780*/  ISETP.LT.OR P6, PT, R0.reuse, 0x12, !P2 ;  /* 0x000000120000780c */ /* 0x040fe400057c1670 */
[----:B------:R-:W-:-:S04]  /*e790*/  ISETP.LT.OR P1, PT, R0, 0x11, !P0 ;  /* 0x000000110000780c */ /* 0x000fc80004721670 */
[----:B------:R-:W-:Y:S09]  /*e7a0*/  @P4 BRA `(.L_x_299) ;  /* 0x00000000000c4947 */ /* 0x000ff20003800000 */
[----:B------:R-:W0:Y:S02]  /*e7b0*/  LDG.E.U8 R16, desc[UR36][R154.64+0x8] ;  /* 0x000008249a107981 */ /* 0x000e24000c1e1100 */
[----:B0-----:R-:W-:-:S05]  /*e7c0*/  PRMT R3, R16, 0x8880, RZ ;  /* 0x0000888010037816 */ /* 0x001fca00000000ff */
[----:B------:R-:W-:-:S07]  /*e7d0*/  IMAD R2, R3, R18, RZ ;  /* 0x0000001203027224 */ /* 0x000fce00078e02ff */
.L_x_299:
[----:B------:R-:W-:Y:S05]  /*e7e0*/  BSYNC B1 ;  /* 0x0000000000017941 */ /* 0x000fea0003800000 */
.L_x_298:
[----:B0-----:R-:W-:Y:S01]  /*e7f0*/  @!P4 IMAD R3, R30, R17, R2 ;  /* 0x000000111e03c224 */ /* 0x001fe200078e0202 */
[----:B------:R-:W-:Y:S04]  /*e800*/  BSSY B1, `(.L_x_300) ;  /* 0x0000006000017945 */ /* 0x000fe80003800000 */
[----:B------:R0:W-:Y:S01]  /*e810*/  @!P4 STG.E.U8 desc[UR36][R8.64+0x8], R3 ;  /* 0x000008030800c986 */ /* 0x0001e2000c101124 */
[----:B------:R-:W-:Y:S05]  /*e820*/  @P3 BRA `(.L_x_301) ;  /* 0x00000000000c3947 */ /* 0x000fea0003800000 */
[----:B------:R-:W0:Y:S02]  /*e830*/  LDG.E.U8 R16, desc[UR36][R154.64+0x9] ;  /* 0x000009249a107981 */ /* 0x000e24000c1e1100 */
[----:B0-----:R-:W-:-:S05]  /*e840*/  PRMT R3, R16, 0x8880, RZ ;  /* 0x0000888010037816 */ /* 0x001fca00000000ff */
[----:B------:R-:W-:-:S07]  /*e850*/  IMAD R2, R3, R18, RZ ;  /* 0x0000001203027224 */ /* 0x000fce00078e02ff */
.L_x_301:
[----:B------:R-:W-:Y:S05]  /*e860*/  BSYNC B1 ;  /* 0x0000000000017941 */ /* 0x000fea0003800000 */
.L_x_300:
[----:B------:R-:W-:Y:S01]  /*e870*/  @!P3 IMAD R31, R31, R17, R2 ;  /* 0x000000111f1fb224 */ /* 0x000fe200078e0202 */
[----:B------:R-:W-:Y:S04]  /*e880*/  BSSY B1, `(.L_x_302) ;  /* 0x0000006000017945 */ /* 0x000fe80003800000 */
[----:B------:R4:W-:Y:S01]  /*e890*/  @!P3 STG.E.U8 desc[UR36][R8.64+0x9], R31 ;  /* 0x0000091f0800b986 */ /* 0x0009e2000c101124 */
[----:B------:R-:W-:Y:S05]  /*e8a0*/  @P5 BRA `(.L_x_303) ;  /* 0x00000000000c5947 */ /* 0x000fea0003800000 */
[----:B------:R-:W0:Y:S02]  /*e8b0*/  LDG.E.U8 R16, desc[UR36][R14.64+0x10] ;  /* 0x000010240e107981 */ /* 0x000e24000c1e1100 */
[----:B0-----:R-:W-:-:S05]  /*e8c0*/  PRMT R3, R16, 0x8880, RZ ;  /* 0x0000888010037816 */ /* 0x001fca00000000ff */
[----:B------:R-:W-:-:S07]  /*e8d0*/  IMAD R2, R3, R18, RZ ;  /* 0x0000001203027224 */ /* 0x000fce00078e02ff */
.L_x_303:
[----:B------:R-:W-:Y:S05]  /*e8e0*/  BSYNC B1 ;  /* 0x0000000000017941 */ /* 0x000fea0003800000 */
.L_x_302:
[----:B0-----:R-:W-:Y:S01]  /*e8f0*/  @!P5 IMAD R3, R32, R17, R2 ;  /* 0x000000112003d224 */ /* 0x001fe200078e0202 */
[----:B------:R-:W-:Y:S04]  /*e900*/  BSSY B1, `(.L_x_304) ;  /* 0x0000006000017945 */ /* 0x000fe80003800000 */
[----:B------:R0:W-:Y:S01]  /*e910*/  @!P5 STG.E.U8 desc[UR36][R6.64+0x10], R3 ;  /* 0x000010030600d986 */ /* 0x0001e2000c101124 */
[----:B------:R-:W-:Y:S05]  /*e920*/  @P6 BRA `(.L_x_305) ;  /* 0x00000000000c6947 */ /* 0x000fea0003800000 */
[----:B------:R-:W0:Y:S02]  /*e930*/  LDG.E.U8 R16, desc[UR36][R14.64+0x11] ;  /* 0x000011240e107981 */ /* 0x000e24000c1e1100 */
[----:B0-----:R-:W-:-:S05]  /*e940*/  PRMT R3, R16, 0x8880, RZ ;  /* 0x0000888010037816 */ /* 0x001fca00000000ff */
[----:B------:R-:W-:-:S07]  /*e950*/  IMAD R2, R3, R18, RZ ;  /* 0x0000001203027224 */ /* 0x000fce00078e02ff */
.L_x_305:
[----:B------:R-:W-:Y:S05]  /*e960*/  BSYNC B1 ;  /* 0x0000000000017941 */ /* 0x000fea0003800000 */
.L_x_304:
[----:B------:R-:W-:Y:S01]  /*e970*/  @!P6 IMAD R33, R33, R17, R2 ;  /* 0x000000112121e224 */ /* 0x000fe200078e0202 */
[----:B------:R-:W-:Y:S04]  /*e980*/  BSSY B1, `(.L_x_306) ;  /* 0x0000006000017945 */ /* 0x000fe80003800000 */
[----:B------:R0:W-:Y:S01]  /*e990*/  @!P6 STG.E.U8 desc[UR36][R6.64+0x11], R33 ;  /* 0x000011210600e986 */ /* 0x0001e2000c101124 */
[----:B------:R-:W-:Y:S05]  /*e9a0*/  @P1 BRA `(.L_x_307) ;  /* 0x00000000000c1947 */ /* 0x000fea0003800000 */
[----:B------:R-:W0:Y:S02]  /*e9b0*/  LDG.E.U8 R16, desc[UR36][R154.64+0x10] ;  /* 0x000010249a107981 */ /* 0x000e24000c1e1100 */
[----:B0-----:R-:W-:-:S05]  /*e9c0*/  PRMT R3, R16, 0x8880, RZ ;  /* 0x0000888010037816 */ /* 0x001fca00000000ff */
[----:B------:R-:W-:-:S07]  /*e9d0*/  IMAD R2, R3, R18, RZ ;  /* 0x0000001203027224 */ /* 0x000fce00078e02ff */
.L_x_307:
[----:B------:R-:W-:Y:S05]  /*e9e0*/  BSYNC B1 ;  /* 0x0000000000017941 */ /* 0x000fea0003800000 */
.L_x_306:
[----:B------:R-:W-:Y:S01]  /*e9f0*/  ISETP.LT.OR P4, PT, R0, 0x12, !P0 ;  /* 0x000000120000780c */ /* 0x000fe20004781670 */
[----:B0-----:R-:W-:Y:S01]  /*ea00*/  @!P1 IMAD R3, R34, R17, R2 ;  /* 0x0000001122039224 */ /* 0x001fe200078e0202 */
        /* <DEDUP_REMOVED lines=10> */
.L_x_309:
[----:B------:R-:W-:Y:S05]  /*eab0*/  BSYNC B1 ;  /* 0x0000000000017941 */ /* 0x000fea0003800000 */
.L_x_308:
[----:B------:R-:W-:Y:S01]  /*eac0*/  @!P4 IMAD R35, R35, R17, R2 ;  /* 0x000000112323c224 */ /* 0x000fe200078e0202 */
[----:B------:R-:W-:Y:S04]  /*ead0*/  BSSY B1, `(.L_x_310) ;  /* 0x0000006000017945 */ /* 0x000fe80003800000 */
[----:B------:R0:W-:Y:S01]  /*eae0*/  @!P4 STG.E.U8 desc[UR36][R8.64+0x11], R35 ;  /* 0x000011230800c986 */ /* 0x0001e2000c101124 */
[----:B------:R-:W-:Y:S05]  /*eaf0*/  @P3 BRA `(.L_x_311) ;  /* 0x00000000000c3947 */ /* 0x000fea0003800000 */
[----:B------:R-:W0:Y:S02]  /*eb00*/  LDG.E.U8 R16, desc[UR36][R14.64+0x18] ;  /* 0x000018240e107981 */ /* 0x000e24000c1e1100 */
[----:B0-----:R-:W-:-:S05]  /*eb10*/  PRMT R3, R16, 0x8880, RZ ;  /* 0x0000888010037816 */ /* 0x001fca00000000ff */
[----:B------:R-:W-:-:S07]  /*eb20*/  IMAD R2, R3, R18, RZ ;  /* 0x0000001203027224 */ /* 0x000fce00078e02ff */
.L_x_311:
[----:B------:R-:W-:Y:S05]  /*eb30*/  BSYNC B1 ;  /* 0x0000000000017941 */ /* 0x000fea0003800000 */
.L_x_310:
[----:B0-----:R-:W-:Y:S01]  /*eb40*/  @!P3 IMAD R3, R36, R17, R2 ;  /* 0x000000112403b224 */ /* 0x001fe200078e0202 */
[----:B------:R-:W-:Y:S04]  /*eb50*/  BSSY B1, `(.L_x_312) ;  /* 0x0000006000017945 */ /* 0x000fe80003800000 */
[----:B------:R0:W-:Y:S01]  /*eb60*/  @!P3 STG.E.U8 desc[UR36][R6.64+0x18], R3 ;  /* 0x000018030600b986 */ /* 0x0001e2000c101124 */
[----:B------:R-:W-:Y:S05]  /*eb70*/  @P5 BRA `(.L_x_313) ;  /* 0x00000000000c5947 */ /* 0x000fea0003800000 */
[----:B------:R-:W0:Y:S02]  /*eb80*/  LDG.E.U8 R16, desc[UR36][R14.64+0x19] ;  /* 0x000019240e107981 */ /* 0x000e24000c1e1100 */
[----:B0-----:R-:W-:-:S05]  /*eb90*/  PRMT R3, R16, 0x8880, RZ ;  /* 0x0000888010037816 */ /* 0x001fca00000000ff */
[----:B------:R-:W-:-:S07]  /*eba0*/  IMAD R2, R3, R18, RZ ;  /* 0x0000001203027224 */ /* 0x000fce00078e02ff */
.L_x_313:
[----:B------:R-:W-:Y:S05]  /*ebb0*/  BSYNC B1 ;  /* 0x0000000000017941 */ /* 0x000fea0003800000 */
.L_x_312:
[----:B------:R-:W-:Y:S01]  /*ebc0*/  @!P5 IMAD R37, R37, R17, R2 ;  /* 0x000000112525d224 */ /* 0x000fe200078e0202 */
[----:B------:R-:W-:Y:S04]  /*ebd0*/  BSSY B1, `(.L_x_314) ;  /* 0x0000006000017945 */ /* 0x000fe80003800000 */
[----:B------:R0:W-:Y:S01]  /*ebe0*/  @!P5 STG.E.U8 desc[UR36][R6.64+0x19], R37 ;  /* 0x000019250600d986 */ /* 0x0001e2000c101124 */
[----:B------:R-:W-:Y:S05]  /*ebf0*/  @P6 BRA `(.L_x_315) ;  /* 0x00000000000c6947 */ /* 0x000fea0003800000 */
[----:B------:R-:W0:Y:S02]  /*ec00*/  LDG.E.U8 R16, desc[UR36][R154.64+0x18] ;  /* 0x000018249a107981 */ /* 0x000e24000c1e1100 */
[----:B0-----:R-:W-:-:S05]  /*ec10*/  PRMT R3, R16, 0x8880, RZ ;  /* 0x0000888010037816 */ /* 0x001fca00000000ff */
[----:B------:R-:W-:-:S07]  /*ec20*/  IMAD R2, R3, R18, RZ ;  /* 0x0000001203027224 */ /* 0x000fce00078e02ff */
.L_x_315:
[----:B------:R-:W-:Y:S05]  /*ec30*/  BSYNC B1 ;  /* 0x0000000000017941 */ /* 0x000fea0003800000 */
.L_x_314:
[----:B0-----:R-:W-:Y:S01]  /*ec40*/  @!P6 IMAD R3, R38, R17, R2 ;  /* 0x000000112603e224 */ /* 0x001fe200078e0202 */
[----:B------:R-:W-:Y:S04]  /*ec50*/  BSSY B1, `(.L_x_316) ;  /* 0x0000006000017945 */ /* 0x000fe80003800000 */
[----:B------:R0:W-:Y:S01]  /*ec60*/  @!P6 STG.E.U8 desc[UR36][R8.64+0x18], R3 ;  /* 0x000018030800e986 */ /* 0x0001e2000c101124 */
[----:B------:R-:W-:Y:S05]  /*ec70*/  @P1 BRA `(.L_x_317) ;  /* 0x00000000000c1947 */ /* 0x000fea0003800000 */
[----:B------:R-:W0:Y:S02]  /*ec80*/  LDG.E.U8 R16, desc[UR36][R154.64+0x19] ;  /* 0x000019249a107981 */ /* 0x000e24000c1e1100 */
[----:B0-----:R-:W-:-:S05]  /*ec90*/  PRMT R3, R16, 0x8880, RZ ;  /* 0x0000888010037816 */ /* 0x001fca00000000ff */
[----:B------:R-:W-:-:S07]  /*eca0*/  IMAD R2, R3, R18, RZ ;  /* 0x0000001203027224 */ /* 0x000fce00078e02ff */
.L_x_317:
[----:B------:R-:W-:Y:S05]  /*ecb0*/  BSYNC B1 ;  /* 0x0000000000017941 */ /* 0x000fea0003800000 */
.L_x_316:
        /* <DEDUP_REMOVED lines=12> */
.L_x_319:
[----:B------:R-:W-:Y:S05]  /*ed80*/  BSYNC B1 ;  /* 0x0000000000017941 */ /* 0x000fea0003800000 */
.L_x_318:
[----:B0-----:R-:W-:Y:S01]  /*ed90*/  @!P4 IMAD R3, R40, R17, R2 ;  /* 0x000000112803c224 */ /* 0x001fe200078e0202 */
[----:B------:R-:W-:Y:S04]  /*eda0*/  BSSY B1, `(.L_x_320) ;  /* 0x0000006000017945 */ /* 0x000fe80003800000 */
[----:B------:R0:W-:Y:S01]  /*edb0*/  @!P4 STG.E.U8 desc[UR36][R6.64+0x20], R3 ;  /* 0x000020030600c986 */ /* 0x0001e2000c101124 */
[----:B------:R-:W-:Y:S05]  /*edc0*/  @P3 BRA `(.L_x_321) ;  /* 0x00000000000c3947 */ /* 0x000fea0003800000 */
[----:B------:R-:W0:Y:S02]  /*edd0*/  LDG.E.U8 R16, desc[UR36][R14.64+0x21] ;  /* 0x000021240e107981 */ /* 0x000e24000c1e1100 */
[----:B0-----:R-:W-:-:S05]  /*ede0*/  PRMT R3, R16, 0x8880, RZ ;  /* 0x0000888010037816 */ /* 0x001fca00000000ff */
[----:B------:R-:W-:-:S07]  /*edf0*/  IMAD R2, R3, R18, RZ ;  /* 0x0000001203027224 */ /* 0x000fce00078e02ff */
.L_x_321:
[----:B------:R-:W-:Y:S05]  /*ee00*/  BSYNC B1 ;  /* 0x0000000000017941 */ /* 0x000fea0003800000 */
.L_x_320:
[----:B------:R-:W-:Y:S01]  /*ee10*/  @!P3 IMAD R41, R41, R17, R2 ;  /* 0x000000112929b224 */ /* 0x000fe200078e0202 */
[----:B------:R-:W-:Y:S04]  /*ee20*/  BSSY B1, `(.L_x_322) ;  /* 0x0000006000017945 */ /* 0x000fe80003800000 */
[----:B------:R0:W-:Y:S01]  /*ee30*/  @!P3 STG.E.U8 desc[UR36][R6.64+0x21], R41 ;  /* 0x000021290600b986 */ /* 0x0001e2000c101124 */
[----:B------:R-:W-:Y:S05]  /*ee40*/  @P5 BRA `(.L_x_323) ;  /* 0x00000000000c5947 */ /* 0x000fea0003800000 */
[----:B------:R-:W0:Y:S02]  /*ee50*/  LDG.E.U8 R16, desc[UR36][R154.64+0x20] ;  /* 0x000020249a107981 */ /* 0x000e24000c1e1100 */
[----:B0-----:R-:W-:-:S05]  /*ee60*/  PRMT R3, R16, 0x8880, RZ ;  /* 0x0000888010037816 */ /* 0x001fca00000000ff */
[----:B------:R-:W-:-:S07]  /*ee70*/  IMAD R2, R3, R18, RZ ;  /* 0x0000001203027224 */ /* 0x000fce00078e02ff */
.L_x_323:
[----:B------:R-:W-:Y:S05]  /*ee80*/  BSYNC B1 ;  /* 0x0000000000017941 */ /* 0x000fea0003800000 */
.L_x_322:
[----:B0-----:R-:W-:Y:S01]  /*ee90*/  @!P5 IMAD R3, R42, R17, R2 ;  /* 0x000000112a03d224 */ /* 0x001fe200078e0202 */
[----:B------:R-:W-:Y:S04]  /*eea0*/  BSSY B1, `(.L_x_324) ;  /* 0x0000006000017945 */ /* 0x000fe80003800000 */
[----:B------:R0:W-:Y:S01]  /*eeb0*/  @!P5 STG.E.U8 desc[UR36][R8.64+0x20], R3 ;  /* 0x000020030800d986 */ /* 0x0001e2000c101124 */
[----:B------:R-:W-:Y:S05]  /*eec0*/  @P6 BRA `(.L_x_325) ;  /* 0x00000000000c6947 */ /* 0x000fea0003800000 */
[----:B------:R-:W0:Y:S02]  /*eed0*/  LDG.E.U8 R16, desc[UR36][R154.64+0x21] ;  /* 0x000021249a107981 */ /* 0x000e24000c1e1100 */
[----:B0-----:R-:W-:-:S05]  /*eee0*/  PRMT R3, R16, 0x8880, RZ ;  /* 0x0000888010037816 */ /* 0x001fca00000000ff */
[----:B------:R-:W-:-:S07]  /*eef0*/  IMAD R2, R3, R18, RZ ;  /* 0x0000001203027224 */ /* 0x000fce00078e02ff */
.L_x_325:
[----:B------:R-:W-:Y:S05]  /*ef00*/  BSYNC B1 ;  /* 0x0000000000017941 */ /* 0x000fea0003800000 */
.L_x_324:
[----:B------:R-:W-:Y:S01]  /*ef10*/  @!P6 IMAD R43, R43, R17, R2 ;  /* 0x000000112b2be224 */ /* 0x000fe200078e0202 */
[----:B------:R-:W-:Y:S04]  /*ef20*/  BSSY B1, `(.L_x_326) ;  /* 0x0000006000017945 */ /* 0x000fe80003800000 */
[----:B------:R0:W-:Y:S01]  /*ef30*/  @!P6 STG.E.U8 desc[UR36][R8.64+0x21], R43 ;  /* 0x0000212b0800e986 */ /* 0x0001e2000c101124 */
[----:B------:R-:W-:Y:S05]  /*ef40*/  @P1 BRA `(.L_x_327) ;  /* 0x00000000000c1947 */ /* 0x000fea0003800000 */
[----:B------:R-:W0:Y:S02]  /*ef50*/  LDG.E.U8 R16, desc[UR36][R14.64+0x28] ;  /* 0x000028240e107981 */ /* 0x000e24000c1e1100 */
[----:B0-----:R-:W-:-:S05]  /*ef60*/  PRMT R3, R16, 0x8880, RZ ;  /* 0x0000888010037816 */ /* 0x001fca00000000ff */
[----:B------:R-:W-:-:S07]  /*ef70*/  IMAD R2, R3, R18, RZ ;  /* 0x0000001203027224 */ /* 0x000fce00078e02ff */
.L_x_327:
[----:B------:R-:W-:Y:S05]  /*ef80*/  BSYNC B1 ;  /* 0x0000000000017941 */ /* 0x000fea0003800000 */
.L_x_326:
        /* <DEDUP_REMOVED lines=12> */
.L_x_329:
[----:B------:R-:W-:Y:S05]  /*f050*/  BSYNC B1 ;  /* 0x0000000000017941 */ /* 0x000fea0003800000 */
.L_x_328:
[----:B------:R-:W-:Y:S01]  /*f060*/  @!P4 IMAD R45, R45, R17, R2 ;  /* 0x000000112d2dc224 */ /* 0x000fe200078e0202 */
[----:B------:R-:W-:Y:S04]  /*f070*/  BSSY B1, `(.L_x_330) ;  /* 0x0000006000017945 */ /* 0x000fe80003800000 */
[----:B------:R0:W-:Y:S01]  /*f080*/  @!P4 STG.E.U8 desc[UR36][R6.64+0x29], R45 ;  /* 0x0000292d0600c986 */ /* 0x0001e2000c101124 */
[----:B------:R-:W-:Y:S05]  /*f090*/  @P3 BRA `(.L_x_331) ;  /* 0x00000000000c3947 */ /* 0x000fea0003800000 */
[----:B------:R-:W0:Y:S02]  /*f0a0*/  LDG.E.U8 R16, desc[UR36][R154.64+0x28] ;  /* 0x000028249a107981 */ /* 0x000e24000c1e1100 */
[----:B0-----:R-:W-:-:S05]  /*f0b0*/  PRMT R3, R16, 0x8880, RZ ;  /* 0x0000888010037816 */ /* 0x001fca00000000ff */
[----:B------:R-:W-:-:S07]  /*f0c0*/  IMAD R2, R3, R18, RZ ;  /* 0x0000001203027224 */ /* 0x000fce00078e02ff */
.L_x_331:
[----:B------:R-:W-:Y:S05]  /*f0d0*/  BSYNC B1 ;  /* 0x0000000000017941 */ /* 0x000fea0003800000 */
.L_x_330:
[----:B0-----:R-:W-:Y:S01]  /*f0e0*/  @!P3 IMAD R3, R46, R17, R2 ;  /* 0x000000112e03b224 */ /* 0x001fe200078e0202 */
[----:B------:R-:W-:Y:S04]  /*f0f0*/  BSSY B1, `(.L_x_332) ;  /* 0x0000006000017945 */ /* 0x000fe80003800000 */
[----:B------:R0:W-:Y:S01]  /*f100*/  @!P3 STG.E.U8 desc[UR36][R8.64+0x28], R3 ;  /* 0x000028030800b986 */ /* 0x0001e2000c101124 */
[----:B------:R-:W-:Y:S05]  /*f110*/  @P5 BRA `(.L_x_333) ;  /* 0x00000000000c5947 */ /* 0x000fea0003800000 */
[----:B------:R-:W0:Y:S02]  /*f120*/  LDG.E.U8 R16, desc[UR36][R154.64+0x29] ;  /* 0x000029249a107981 */ /* 0x000e24000c1e1100 */
[----:B0-----:R-:W-:-:S05]  /*f130*/  PRMT R3, R16, 0x8880, RZ ;  /* 0x0000888010037816 */ /* 0x001fca00000000ff */
[----:B------:R-:W-:-:S07]  /*f140*/  IMAD R2, R3, R18, RZ ;  /* 0x0000001203027224 */ /* 0x000fce00078e02ff */
.L_x_333:
[----:B------:R-:W-:Y:S05]  /*f150*/  BSYNC B1 ;  /* 0x0000000000017941 */ /* 0x000fea0003800000 */
.L_x_332:
[----:B------:R-:W-:Y:S01]  /*f160*/  @!P5 IMAD R47, R47, R17, R2 ;  /* 0x000000112f2fd224 */ /* 0x000fe200078e0202 */
[----:B------:R-:W-:Y:S04]  /*f170*/  BSSY B1, `(.L_x_334) ;  /* 0x0000006000017945 */ /* 0x000fe80003800000 */
[----:B------:R0:W-:Y:S01]  /*f180*/  @!P5 STG.E.U8 desc[UR36][R8.64+0x29], R47 ;  /* 0x0000292f0800d986 */ /* 0x0001e2000c101124 */
[----:B------:R-:W-:Y:S05]  /*f190*/  @P6 BRA `(.L_x_335) ;  /* 0x00000000000c6947 */ /* 0x000fea0003800000 */
[----:B------:R-:W0:Y:S02]  /*f1a0*/  LDG.E.U8 R16, desc[UR36][R14.64+0x30] ;  /* 0x000030240e107981 */ /* 0x000e24000c1e1100 */
[----:B0-----:R-:W-:-:S05]  /*f1b0*/  PRMT R3, R16, 0x8880, RZ ;  /* 0x0000888010037816 */ /* 0x001fca00000000ff */
[----:B------:R-:W-:-:S07]  /*f1c0*/  IMAD R2, R3, R18, RZ ;  /* 0x0000001203027224 */ /* 0x000fce00078e02ff */
.L_x_335:
[----:B------:R-:W-:Y:S05]  /*f1d0*/  BSYNC B1 ;  /* 0x0000000000017941 */ /* 0x000fea0003800000 */
.L_x_334:
[----:B0-----:R-:W-:Y:S01]  /*f1e0*/  @!P6 IMAD R3, R48, R17, R2 ;  /* 0x000000113003e224 */ /* 0x001fe200078e0202 */
[----:B------:R-:W-:Y:S04]  /*f1f0*/  BSSY B1, `(.L_x_336) ;  /* 0x0000006000017945 */ /* 0x000fe80003800000 */
[----:B------:R0:W-:Y:S01]  /*f200*/  @!P6 STG.E.U8 desc[UR36][R6.64+0x30], R3 ;  /* 0x000030030600e986 */ /* 0x0001e2000c101124 */
[----:B------:R-:W-:Y:S05]  /*f210*/  @P1 BRA `(.L_x_337) ;  /* 0x00000000000c1947 */ /* 0x000fea0003800000 */
[----:B------:R-:W0:Y:S02]  /*f220*/  LDG.E.U8 R16, desc[UR36][R14.64+0x31] ;  /* 0x000031240e107981 */ /* 0x000e24000c1e1100 */
[----:B0-----:R-:W-:-:S05]  /*f230*/  PRMT R3, R16, 0x8880, RZ ;  /* 0x0000888010037816 */ /* 0x001fca00000000ff */
[----:B------:R-:W-:-:S07]  /*f240*/  IMAD R2, R3, R18, RZ ;  /* 0x0000001203027224 */ /* 0x000fce00078e02ff */
.L_x_337:
[----:B------:R-:W-:Y:S05]  /*f250*/  BSYNC B1 ;  /* 0x0000000000017941 */ /* 0x000fea0003800000 */
.L_x_336:
        /* <DEDUP_REMOVED lines=12> */
.L_x_339:
[----:B------:R-:W-:Y:S05]  /*f320*/  BSYNC B1 ;  /* 0x0000000000017941 */ /* 0x000fea0003800000 */
.L_x_338:
[----:B0-----:R-:W-:Y:S01]  /*f330*/  @!P4 IMAD R3, R50, R17, R2 ;  /* 0x000000113203c224 */ /* 0x001fe200078e0202 */
[----:B------:R-:W-:Y:S04]  /*f340*/  BSSY B1, `(.L_x_340) ;  /* 0x0000006000017945 */ /* 0x000fe80003800000 */
[----:B------:R0:W-:Y:S01]  /*f350*/  @!P4 STG.E.U8 desc[UR36][R8.64+0x30], R3 ;  /* 0x000030030800c986 */ /* 0x0001e2000c101124 */
[----:B------:R-:W-:Y:S05]  /*f360*/  @P3 BRA `(.L_x_341) ;  /* 0x00000000000c3947 */ /* 0x000fea0003800000 */
[----:B------:R-:W0:Y:S02]  /*f370*/  LDG.E.U8 R16, desc[UR36][R154.64+0x31] ;  /* 0x000031249a107981 */ /* 0x000e24000c1e1100 */
[----:B0-----:R-:W-:-:S05]  /*f380*/  PRMT R3, R16, 0x8880, RZ ;  /* 0x0000888010037816 */ /* 0x001fca00000000ff */
[----:B------:R-:W-:-:S07]  /*f390*/  IMAD R2, R3, R18, RZ ;  /* 0x0000001203027224 */ /* 0x000fce00078e02ff */
.L_x_341:
[----:B------:R-:W-:Y:S05]  /*f3a0*/  BSYNC B1 ;  /* 0x0000000000017941 */ /* 0x000fea0003800000 */
.L_x_340:
[----:B------:R-:W-:Y:S01]  /*f3b0*/  @!P3 IMAD R51, R51, R17, R2 ;  /* 0x000000113333b224 */ /* 0x000fe200078e0202 */
[----:B------:R-:W-:Y:S04]  /*f3c0*/  BSSY B1, `(.L_x_342) ;  /* 0x0000006000017945 */ /* 0x000fe80003800000 */
[----:B------:R0:W-:Y:S01]  /*f3d0*/  @!P3 STG.E.U8 desc[UR36][R8.64+0x31], R51 ;  /* 0x000031330800b986 */ /* 0x0001e2000c101124 */
[----:B------:R-:W-:Y:S05]  /*f3e0*/  @P5 BRA `(.L_x_343) ;  /* 0x00000000000c5947 */ /* 0x000fea0003800000 */
[----:B------:R-:W0:Y:S02]  /*f3f0*/  LDG.E.U8 R16, desc[UR36][R14.64+0x38] ;  /* 0x000038240e107981 */ /* 0x000e24000c1e1100 */
[----:B0-----:R-:W-:-:S05]  /*f400*/  PRMT R3, R16, 0x8880, RZ ;  /* 0x0000888010037816 */ /* 0x001fca00000000ff */
[----:B------:R-:W-:-:S07]  /*f410*/  IMAD R2, R3, R18, RZ ;  /* 0x0000001203027224 */ /* 0x000fce00078e02ff */
.L_x_343:
[----:B------:R-:W-:Y:S05]  /*f420*/  BSYNC B1 ;  /* 0x0000000000017941 */ /* 0x000fea0003800000 */
.L_x_342:
[----:B0-----:R-:W-:Y:S01]  /*f430*/  @!P5 IMAD R3, R52, R17, R2 ;  /* 0x000000113403d224 */ /* 0x001fe200078e0202 */
[----:B------:R-:W-:Y:S04]  /*f440*/  BSSY B1, `(.L_x_344) ;  /* 0x0000006000017945 */ /* 0x000fe80003800000 */
[----:B------:R0:W-:Y:S01]  /*f450*/  @!P5 STG.E.U8 desc[UR36][R6.64+0x38], R3 ;  /* 0x000038030600d986 */ /* 0x0001e2000c101124 */
[----:B------:R-:W-:Y:S05]  /*f460*/  @P6 BRA `(.L_x_345) ;  /* 0x00000000000c6947 */ /* 0x000fea0003800000 */
[----:B------:R-:W0:Y:S02]  /*f470*/  LDG.E.U8 R16, desc[UR36][R14.64+0x39] ;  /* 0x000039240e107981 */ /* 0x000e24000c1e1100 */
[----:B0-----:R-:W-:-:S05]  /*f480*/  PRMT R3, R16, 0x8880, RZ ;  /* 0x0000888010037816 */ /* 0x001fca00000000ff */
[----:B------:R-:W-:-:S07]  /*f490*/  IMAD R2, R3, R18, RZ ;  /* 0x0000001203027224 */ /* 0x000fce00078e02ff */
.L_x_345:
[----:B------:R-:W-:Y:S05]  /*f4a0*/  BSYNC B1 ;  /* 0x0000000000017941 */ /* 0x000fea0003800000 */
.L_x_344:
[----:B------:R-:W-:Y:S01]  /*f4b0*/  @!P6 IMAD R53, R53, R17, R2 ;  /* 0x000000113535e224 */ /* 0x000fe200078e0202 */
[----:B------:R-:W-:Y:S04]  /*f4c0*/  BSSY B1, `(.L_x_346) ;  /* 0x0000006000017945 */ /* 0x000fe80003800000 */
[----:B------:R0:W-:Y:S01]  /*f4d0*/  @!P6 STG.E.U8 desc[UR36][R6.64+0x39], R53 ;  /* 0x000039350600e986 */ /* 0x0001e2000c101124 */
[----:B------:R-:W-:Y:S05]  /*f4e0*/  @P1 BRA `(.L_x_347) ;  /* 0x00000000000c1947 */ /* 0x000fea0003800000 */
[----:B------:R-:W0:Y:S02]  /*f4f0*/  LDG.E.U8 R16, desc[UR36][R154.64+0x38] ;  /* 0x000038249a107981 */ /* 0x000e24000c1e1100 */
[----:B0-----:R-:W-:-:S05]  /*f500*/  PRMT R3, R16, 0x8880, RZ ;  /* 0x0000888010037816 */ /* 0x001fca00000000ff */
[----:B------:R-:W-:-:S07]  /*f510*/  IMAD R2, R3, R18, RZ ;  /* 0x0000001203027224 */ /* 0x000fce00078e02ff */
.L_x_347:
[----:B------:R-:W-:Y:S05]  /*f520*/  BSYNC B1 ;  /* 0x0000000000017941 */ /* 0x000fea0003800000 */
.L_x_346:
        /* <DEDUP_REMOVED lines=12> */
.L_x_349:
[----:B------:R-:W-:Y:S05]  /*f5f0*/  BSYNC B1 ;  /* 0x0000000000017941 */ /* 0x000fea0003800000 */
.L_x_348:
[----:B------:R-:W-:Y:S01]  /*f600*/  @!P4 IMAD R55, R55, R17, R2 ;  /* 0x000000113737c224 */ /* 0x000fe200078e0202 */
[----:B------:R-:W-:Y:S04]  /*f610*/  BSSY B1, `(.L_x_350) ;  /* 0x0000006000017945 */ /* 0x000fe80003800000 */
[----:B------:R0:W-:Y:S01]  /*f620*/  @!P4 STG.E.U8 desc[UR36][R8.64+0x39], R55 ;  /* 0x000039370800c986 */ /* 0x0001e2000c101124 */
[----:B------:R-:W-:Y:S05]  /*f630*/  @P3 BRA `(.L_x_351) ;  /* 0x00000000000c3947 */ /* 0x000fea0003800000 */
[----:B------:R-:W0:Y:S02]  /*f640*/  LDG.E.U8 R16, desc[UR36][R14.64+0x40] ;  /* 0x000040240e107981 */ /* 0x000e24000c1e1100 */
[----:B0-----:R-:W-:-:S05]  /*f650*/  PRMT R3, R16, 0x8880, RZ ;  /* 0x0000888010037816 */ /* 0x001fca00000000ff */
[----:B------:R-:W-:-:S07]  /*f660*/  IMAD R2, R3, R18, RZ ;  /* 0x0000001203027224 */ /* 0x000fce00078e02ff */
.L_x_351:
[----:B------:R-:W-:Y:S05]  /*f670*/  BSYNC B1 ;  /* 0x0000000000017941 */ /* 0x000fea0003800000 */
.L_x_350:
[----:B0-----:R-:W-:Y:S01]  /*f680*/  @!P3 IMAD R3, R56, R17, R2 ;  /* 0x000000113803b224 */ /* 0x001fe200078e0202 */
[----:B------:R-:W-:Y:S04]  /*f690*/  BSSY B1, `(.L_x_352) ;  /* 0x0000006000017945 */ /* 0x000fe80003800000 */
[----:B------:R0:W-:Y:S01]  /*f6a0*/  @!P3 STG.E.U8 desc[UR36][R6.64+0x40], R3 ;  /* 0x000040030600b986 */ /* 0x0001e2000c101124 */
[----:B------:R-:W-:Y:S05]  /*f6b0*/  @P5 BRA `(.L_x_353) ;  /* 0x00000000000c5947 */ /* 0x000fea0003800000 */
[----:B------:R-:W0:Y:S02]  /*f6c0*/  LDG.E.U8 R16, desc[UR36][R14.64+0x41] ;  /* 0x000041240e107981 */ /* 0x000e24000c1e1100 */
[----:B0-----:R-:W-:-:S05]  /*f6d0*/  PRMT R3, R16, 0x8880, RZ ;  /* 0x0000888010037816 */ /* 0x001fca00000000ff */
[----:B------:R-:W-:-:S07]  /*f6e0*/  IMAD R2, R3, R18, RZ ;  /* 0x0000001203027224 */ /* 0x000fce00078e02ff */
.L_x_353:
[----:B------:R-:W-:Y:S05]  /*f6f0*/  BSYNC B1 ;  /* 0x0000000000017941 */ /* 0x000fea0003800000 */
.L_x_352:
[----:B------:R-:W-:Y:S01]  /*f700*/  @!P5 IMAD R57, R57, R17, R2 ;  /* 0x000000113939d224 */ /* 0x000fe200078e0202 */
[----:B------:R-:W-:Y:S04]  /*f710*/  BSSY B1, `(.L_x_354) ;  /* 0x0000006000017945 */ /* 0x000fe80003800000 */
[----:B------:R0:W-:Y:S01]  /*f720*/  @!P5 STG.E.U8 desc[UR36][R6.64+0x41], R57 ;  /* 0x000041390600d986 */ /* 0x0001e2000c101124 */
[----:B------:R-:W-:Y:S05]  /*f730*/  @P6 BRA `(.L_x_355) ;  /* 0x00000000000c6947 */ /* 0x000fea0003800000 */
[----:B------:R-:W0:Y:S02]  /*f740*/  LDG.E.U8 R16, desc[UR36][R154.64+0x40] ;  /* 0x000040249a107981 */ /* 0x000e24000c1e1100 */
[----:B0-----:R-:W-:-:S05]  /*f750*/  PRMT R3, R16, 0x8880, RZ ;  /* 0x0000888010037816 */ /* 0x001fca00000000ff */
[----:B------:R-:W-:-:S07]  /*f760*/  IMAD R2, R3, R18, RZ ;  /* 0x0000001203027224 */ /* 0x000fce00078e02ff */
.L_x_355:
[----:B------:R-:W-:Y:S05]  /*f770*/  BSYNC B1 ;  /* 0x0000000000017941 */ /* 0x000fea0003800000 */
.L_x_354:
[----:B0-----:R-:W-:Y:S01]  /*f780*/  @!P6 IMAD R3, R58, R17, R2 ;  /* 0x000000113a03e224 */ /* 0x001fe200078e0202 */
[----:B------:R-:W-:Y:S04]  /*f790*/  BSSY B1, `(.L_x_356) ;  /* 0x0000006000017945 */ /* 0x000fe80003800000 */
[----:B------:R0:W-:Y:S01]  /*f7a0*/  @!P6 STG.E.U8 desc[UR36][R8.64+0x40], R3 ;  /* 0x000040030800e986 */ /* 0x0001e2000c101124 */
[----:B------:R-:W-:Y:S05]  /*f7b0*/  @P1 BRA `(.L_x_357) ;  /* 0x00000000000c1947 */ /* 0x000fea0003800000 */
[----:B------:R-:W0:Y:S02]  /*f7c0*/  LDG.E.U8 R16, desc[UR36][R154.64+0x41] ;  /* 0x000041249a107981 */ /* 0x000e24000c1e1100 */
[----:B0-----:R-:W-:-:S05]  /*f7d0*/  PRMT R3, R16, 0x8880, RZ ;  /* 0x0000888010037816 */ /* 0x001fca00000000ff */
[----:B------:R-:W-:-:S07]  /*f7e0*/  IMAD R2, R3, R18, RZ ;  /* 0x0000001203027224 */ /* 0x000fce00078e02ff */
.L_x_357:
[----:B------:R-:W-:Y:S05]  /*f7f0*/  BSYNC B1 ;  /* 0x0000000000017941 */ /* 0x000fea0003800000 */
.L_x_356:
        /* <DEDUP_REMOVED lines=12> */
.L_x_359:
[----:B------:R-:W-:Y:S05]  /*f8c0*/  BSYNC B1 ;  /* 0x0000000000017941 */ /* 0x000fea0003800000 */
.L_x_358:
[----:B0-----:R-:W-:Y:S01]  /*f8d0*/  @!P4 IMAD R3, R60, R17, R2 ;  /* 0x000000113c03c224 */ /* 0x001fe200078e0202 */
[----:B------:R-:W-:Y:S04]  /*f8e0*/  BSSY B1, `(.L_x_360) ;  /* 0x0000006000017945 */ /* 0x000fe80003800000 */
[----:B------:R0:W-:Y:S01]  /*f8f0*/  @!P4 STG.E.U8 desc[UR36][R6.64+0x48], R3 ;  /* 0x000048030600c986 */ /* 0x0001e2000c101124 */
[----:B------:R-:W-:Y:S05]  /*f900*/  @P3 BRA `(.L_x_361) ;  /* 0x00000000000c3947 */ /* 0x000fea0003800000 */
[----:B------:R-:W0:Y:S02]  /*f910*/  LDG.E.U8 R16, desc[UR36][R14.64+0x49] ;  /* 0x000049240e107981 */ /* 0x000e24000c1e1100 */
[----:B0-----:R-:W-:-:S05]  /*f920*/  PRMT R3, R16, 0x8880, RZ ;  /* 0x0000888010037816 */ /* 0x001fca00000000ff */
[----:B------:R-:W-:-:S07]  /*f930*/  IMAD R2, R3, R18, RZ ;  /* 0x0000001203027224 */ /* 0x000fce00078e02ff */
.L_x_361:
[----:B------:R-:W-:Y:S05]  /*f940*/  BSYNC B1 ;  /* 0x0000000000017941 */ /* 0x000fea0003800000 */
.L_x_360:
[----:B------:R-:W-:Y:S01]  /*f950*/  @!P3 IMAD R61, R61, R17, R2 ;  /* 0x000000113d3db224 */ /* 0x000fe200078e0202 */
[----:B------:R-:W-:Y:S04]  /*f960*/  BSSY B1, `(.L_x_362) ;  /* 0x0000006000017945 */ /* 0x000fe80003800000 */
[----:B------:R0:W-:Y:S01]  /*f970*/  @!P3 STG.E.U8 desc[UR36][R6.64+0x49], R61 ;  /* 0x0000493d0600b986 */ /* 0x0001e2000c101124 */
[----:B------:R-:W-:Y:S05]  /*f980*/  @P5 BRA `(.L_x_363) ;  /* 0x00000000000c5947 */ /* 0x000fea0003800000 */
[----:B------:R-:W0:Y:S02]  /*f990*/  LDG.E.U8 R16, desc[UR36][R154.64+0x48] ;  /* 0x000048249a107981 */ /* 0x000e24000c1e1100 */
[----:B0-----:R-:W-:-:S05]  /*f9a0*/  PRMT R3, R16, 0x8880, RZ ;  /* 0x0000888010037816 */ /* 0x001fca00000000ff */
[----:B------:R-:W-:-:S07]  /*f9b0*/  IMAD R2, R3, R18, RZ ;  /* 0x0000001203027224 */ /* 0x000fce00078e02ff */
.L_x_363:
[----:B------:R-:W-:Y:S05]  /*f9c0*/  BSYNC B1 ;  /* 0x0000000000017941 */ /* 0x000fea0003800000 */
.L_x_362:
[----:B0-----:R-:W-:Y:S01]  /*f9d0*/  @!P5 IMAD R3, R62, R17, R2 ;  /* 0x000000113e03d224 */ /* 0x001fe200078e0202 */
[----:B------:R-:W-:Y:S04]  /*f9e0*/  BSSY B1, `(.L_x_364) ;  /* 0x0000006000017945 */ /* 0x000fe80003800000 */
[----:B------:R0:W-:Y:S01]  /*f9f0*/  @!P5 STG.E.U8 desc[UR36][R8.64+0x48], R3 ;  /* 0x000048030800d986 */ /* 0x0001e2000c101124 */
[----:B------:R-:W-:Y:S05]  /*fa00*/  @P6 BRA `(.L_x_365) ;  /* 0x00000000000c6947 */ /* 0x000fea0003800000 */
[----:B------:R-:W0:Y:S02]  /*fa10*/  LDG.E.U8 R16, desc[UR36][R154.64+0x49] ;  /* 0x000049249a107981 */ /* 0x000e24000c1e1100 */
[----:B0-----:R-:W-:-:S05]  /*fa20*/  PRMT R3, R16, 0x8880, RZ ;  /* 0x0000888010037816 */ /* 0x001fca00000000ff */
[----:B------:R-:W-:-:S07]  /*fa30*/  IMAD R2, R3, R18, RZ ;  /* 0x0000001203027224 */ /* 0x000fce00078e02ff */
.L_x_365:
[----:B------:R-:W-:Y:S05]  /*fa40*/  BSYNC B1 ;  /* 0x0000000000017941 */ /* 0x000fea0003800000 */
.L_x_364:
[----:B------:R-:W-:Y:S01]  /*fa50*/  @!P6 IMAD R63, R63, R17, R2 ;  /* 0x000000113f3fe224 */ /* 0x000fe200078e0202 */
[----:B------:R-:W-:Y:S04]  /*fa60*/  BSSY B1, `(.L_x_366) ;  /* 0x0000006000017945 */ /* 0x000fe80003800000 */
[----:B------:R0:W-:Y:S01]  /*fa70*/  @!P6 STG.E.U8 desc[UR36][R8.64+0x49], R63 ;  /* 0x0000493f0800e986 */ /* 0x0001e2000c101124 */
[----:B------:R-:W-:Y:S05]  /*fa80*/  @P1 BRA `(.L_x_367) ;  /* 0x00000000000c1947 */ /* 0x000fea0003800000 */
[----:B------:R-:W0:Y:S02]  /*fa90*/  LDG.E.U8 R16, desc[UR36][R14.64+0x50] ;  /* 0x000050240e107981 */ /* 0x000e24000c1e1100 */
[----:B0-----:R-:W-:-:S05]  /*faa0*/  PRMT R3, R16, 0x8880, RZ ;  /* 0x0000888010037816 */ /* 0x001fca00000000ff */
[----:B------:R-:W-:-:S07]  /*fab0*/  IMAD R2, R3, R18, RZ ;  /* 0x0000001203027224 */ /* 0x000fce00078e02ff */
.L_x_367:
[----:B------:R-:W-:Y:S05]  /*fac0*/  BSYNC B1 ;  /* 0x0000000000017941 */ /* 0x000fea0003800000 */
.L_x_366:
        /* <DEDUP_REMOVED lines=12> */
.L_x_369:
[----:B------:R-:W-:Y:S05]  /*fb90*/  BSYNC B1 ;  /* 0x0000000000017941 */ /* 0x000fea0003800000 */
.L_x_368:
[----:B------:R-:W-:Y:S01]  /*fba0*/  @!P4 IMAD R65, R65, R17, R2 ;  /* 0x000000114141c224 */ /* 0x000fe200078e0202 */
[----:B------:R-:W-:Y:S04]  /*fbb0*/  BSSY B1, `(.L_x_370) ;  /* 0x0000006000017945 */ /* 0x000fe80003800000 */
[----:B------:R0:W-:Y:S01]  /*fbc0*/  @!P4 STG.E.U8 desc[UR36][R6.64+0x51], R65 ;  /* 0x000051410600c986 */ /* 0x0001e2000c101124 */
[----:B------:R-:W-:Y:S05]  /*fbd0*/  @P3 BRA `(.L_x_371) ;  /* 0x00000000000c3947 */ /* 0x000fea0003800000 */
[----:B------:R-:W0:Y:S02]  /*fbe0*/  LDG.E.U8 R16, desc[UR36][R154.64+0x50] ;  /* 0x000050249a107981 */ /* 0x000e24000c1e1100 */
[----:B0-----:R-:W-:-:S05]  /*fbf0*/  PRMT R3, R16, 0x8880, RZ ;  /* 0x0000888010037816 */ /* 0x001fca00000000ff */
[----:B------:R-:W-:-:S07]  /*fc00*/  IMAD R2, R3, R18, RZ ;  /* 0x0000001203027224 */ /* 0x000fce00078e02ff */
.L_x_371:
[----:B------:R-:W-:Y:S05]  /*fc10*/  BSYNC B1 ;  /* 0x0000000000017941 */ /* 0x000fea0003800000 */
.L_x_370:
[----:B0-----:R-:W-:Y:S01]  /*fc20*/  @!P3 IMAD R3, R66, R17, R2 ;  /* 0x000000114203b224 */ /* 0x001fe200078e0202 */
[----:B------:R-:W-:Y:S04]  /*fc30*/  BSSY B1, `(.L_x_372) ;  /* 0x0000006000017945 */ /* 0x000fe80003800000 */
[----:B------:R0:W-:Y:S01]  /*fc40*/  @!P3 STG.E.U8 desc[UR36][R8.64+0x50], R3 ;  /* 0x000050030800b986 */ /* 0x0001e2000c101124 */
[----:B------:R-:W-:Y:S05]  /*fc50*/  @P5 BRA `(.L_x_373) ;  /* 0x00000000000c5947 */ /* 0x000fea0003800000 */
[----:B------:R-:W0:Y:S02]  /*fc60*/  LDG.E.U8 R16, desc[UR36][R154.64+0x51] ;  /* 0x000051249a107981 */ /* 0x000e24000c1e1100 */
[----:B0-----:R-:W-:-:S05]  /*fc70*/  PRMT R3, R16, 0x8880, RZ ;  /* 0x0000888010037816 */ /* 0x001fca00000000ff */
[----:B------:R-:W-:-:S07]  /*fc80*/  IMAD R2, R3, R18, RZ ;  /* 0x0000001203027224 */ /* 0x000fce00078e02ff */
.L_x_373:
[----:B------:R-:W-:Y:S05]  /*fc90*/  BSYNC B1 ;  /* 0x0000000000017941 */ /* 0x000fea0003800000 */
.L_x_372:
[----:B------:R-:W-:Y:S01]  /*fca0*/  @!P5 IMAD R67, R67, R17, R2 ;  /* 0x000000114343d224 */ /* 0x000fe200078e0202 */
[----:B------:R-:W-:Y:S04]  /*fcb0*/  BSSY B1, `(.L_x_374) ;  /* 0x0000006000017945 */ /* 0x000fe80003800000 */
[----:B------:R0:W-:Y:S01]  /*fcc0*/  @!P5 STG.E.U8 desc[UR36][R8.64+0x51], R67 ;  /* 0x000051430800d986 */ /* 0x0001e2000c101124 */
[----:B------:R-:W-:Y:S05]  /*fcd0*/  @P6 BRA `(.L_x_375) ;  /* 0x00000000000c6947 */ /* 0x000fea0003800000 */
[----:B------:R-:W0:Y:S02]  /*fce0*/  LDG.E.U8 R16, desc[UR36][R14.64+0x58] ;  /* 0x000058240e107981 */ /* 0x000e24000c1e1100 */
[----:B0-----:R-:W-:-:S05]  /*fcf0*/  PRMT R3, R16, 0x8880, RZ ;  /* 0x0000888010037816 */ /* 0x001fca00000000ff */
[----:B------:R-:W-:-:S07]  /*fd00*/  IMAD R2, R3, R18, RZ ;  /* 0x0000001203027224 */ /* 0x000fce00078e02ff */
.L_x_375:
[----:B------:R-:W-:Y:S05]  /*fd10*/  BSYNC B1 ;  /* 0x0000000000017941 */ /* 0x000fea0003800000 */
.L_x_374:
[----:B0-----:R-:W-:Y:S01]  /*fd20*/  @!P6 IMAD R3, R68, R17, R2 ;  /* 0x000000114403e224 */ /* 0x001fe200078e0202 */
[----:B------:R-:W-:Y:S04]  /*fd30*/  BSSY B1, `(.L_x_376) ;  /* 0x0000006000017945 */ /* 0x000fe80003800000 */
[----:B------:R0:W-:Y:S01]  /*fd40*/  @!P6 STG.E.U8 desc[UR36][R6.64+0x58], R3 ;  /* 0x000058030600e986 */ /* 0x0001e2000c101124 */
[----:B------:R-:W-:Y:S05]  /*fd50*/  @P1 BRA `(.L_x_377) ;  /* 0x00000000000c1947 */ /* 0x000fea0003800000 */
[----:B------:R-:W0:Y:S02]  /*fd60*/  LDG.E.U8 R16, desc[UR36][R14.64+0x59] ;  /* 0x000059240e107981 */ /* 0x000e24000c1e1100 */
[----:B0-----:R-:W-:-:S05]  /*fd70*/  PRMT R3, R16, 0x8880, RZ ;  /* 0x0000888010037816 */ /* 0x001fca00000000ff */
[----:B------:R-:W-:-:S07]  /*fd80*/  IMAD R2, R3, R18, RZ ;  /* 0x0000001203027224 */ /* 0x000fce00078e02ff */
.L_x_377:
[----:B------:R-:W-:Y:S05]  /*fd90*/  BSYNC B1 ;  /* 0x0000000000017941 */ /* 0x000fea0003800000 */
.L_x_376:
        /* <DEDUP_REMOVED lines=12> */
.L_x_379:
[----:B------:R-:W-:Y:S05]  /*fe60*/  BSYNC B1 ;  /* 0x0000000000017941 */ /* 0x000fea0003800000 */
.L_x_378:
[----:B0-----:R-:W-:Y:S01]  /*fe70*/  @!P4 IMAD R3, R70, R17, R2 ;  /* 0x000000114603c224 */ /* 0x001fe200078e0202 */
[----:B------:R-:W-:Y:S04]  /*fe80*/  BSSY B1, `(.L_x_380) ;  /* 0x0000006000017945 */ /* 0x000fe80003800000 */
[----:B------:R0:W-:Y:S01]  /*fe90*/  @!P4 STG.E.U8 desc[UR36][R8.64+0x58], R3 ;  /* 0x000058030800c986 */ /* 0x0001e2000c101124 */
[----:B------:R-:W-:Y:S05]  /*fea0*/  @P3 BRA `(.L_x_381) ;  /* 0x00000000000c3947 */ /* 0x000fea0003800000 */
[----:B------:R-:W0:Y:S02]  /*feb0*/  LDG.E.U8 R16, desc[UR36][R154.64+0x59] ;  /* 0x000059249a107981 */ /* 0x000e24000c1e1100 */
[----:B0-----:R-:W-:-:S05]  /*fec0*/  PRMT R3, R16, 0x8880, RZ ;  /* 0x0000888010037816 */ /* 0x001fca00000000ff */
[----:B------:R-:W-:-:S07]  /*fed0*/  IMAD R2, R3, R18, RZ ;  /* 0x0000001203027224 */ /* 0x000fce00078e02ff */
.L_x_381:
[----:B------:R-:W-:Y:S05]  /*fee0*/  BSYNC B1 ;  /* 0x0000000000017941 */ /* 0x000fea0003800000 */
.L_x_380:
[----:B------:R-:W-:Y:S01]  /*fef0*/  @!P3 IMAD R71, R71, R17, R2 ;  /* 0x000000114747b224 */ /* 0x000fe200078e0202 */
[----:B------:R-:W-:Y:S04]  /*ff00*/  BSSY B1, `(.L_x_382) ;  /* 0x0000006000017945 */ /* 0x000fe80003800000 */
[----:B------:R0:W-:Y:S01]  /*ff10*/  @!P3 STG.E.U8 desc[UR36][R8.64+0x59], R71 ;  /* 0x000059470800b986 */ /* 0x0001e2000c101124 */
[----:B------:R-:W-:Y:S05]  /*ff20*/  @P5 BRA `(.L_x_383) ;  /* 0x00000000000c5947 */ /* 0x000fea0003800000 */
[----:B------:R-:W0:Y:S02]  /*ff30*/  LDG.E.U8 R16, desc[UR36][R14.64+0x60] ;  /* 0x000060240e107981 */ /* 0x000e24000c1e1100 */
[----:B0-----:R-:W-:-:S05]  /*ff40*/  PRMT R3, R16, 0x8880, RZ ;  /* 0x0000888010037816 */ /* 0x001fca00000000ff */
[----:B------:R-:W-:-:S07]  /*ff50*/  IMAD R2, R3, R18, RZ ;  /* 0x0000001203027224 */ /* 0x000fce00078e02ff */
.L_x_383:
[----:B------:R-:W-:Y:S05]  /*ff60*/  BSYNC B1 ;  /* 0x0000000000017941 */ /* 0x000fea0003800000 */
.L_x_382:
[----:B0-----:R-:W-:Y:S01]  /*ff70*/  @!P5 IMAD R3, R72, R17, R2 ;  /* 0x000000114803d224 */ /* 0x001fe200078e0202 */
[----:B------:R-:W-:Y:S04]  /*ff80*/  BSSY B1, `(.L_x_384) ;  /* 0x0000006000017945 */ /* 0x000fe80003800000 */
[----:B------:R0:W-:Y:S01]  /*ff90*/  @!P5 STG.E.U8 desc[UR36][R6.64+0x60], R3 ;  /* 0x000060030600d986 */ /* 0x0001e2000c101124 */
[----:B------:R-:W-:Y:S05]  /*ffa0*/  @P6 BRA `(.L_x_385) ;  /* 0x00000000000c6947 */ /* 0x000fea0003800000 */
[----:B------:R-:W0:Y:S02]  /*ffb0*/  LDG.E.U8 R16, desc[UR36][R14.64+0x61] ;  /* 0x000061240e107981 */ /* 0x000e24000c1e1100 */
[----:B0-----:R-:W-:-:S05]  /*ffc0*/  PRMT R3, R16, 0x8880, RZ ;  /* 0x0000888010037816 */ /* 0x001fca00000000ff */
[----:B------:R-:W-:-:S07]  /*ffd0*/  IMAD R2, R3, R18, RZ ;  /* 0x0000001203027224 */ /* 0x000fce00078e02ff */
.L_x_385:
[----:B------:R-:W-:Y:S05]  /*ffe0*/  BSYNC B1 ;  /* 0x0000000000017941 */ /* 0x000fea0003800000 */
.L_x_384:
[----:B------:R-:W-:Y:S01]  /*fff0*/  @!P6 IMAD R73, R73, R17, R2 ;  /* 0x000000114949e224 */ /* 0x000fe200078e0202 */
[----:B------:R-:W-:Y:S04]  /*10000*/  BSSY B1, `(.L_x_386) ;  /* 0x0000006000017945 */ /* 0x000fe80003800000 */
[----:B------:R0:W-:Y:S01]  /*10010*/  @!P6 STG.E.U8 desc[UR36][R6.64+0x61], R73 ;  /* 0x000061490600e986 */ /* 0x0001e2000c101124 */
[----:B------:R-:W-:Y:S05]  /*10020*/  @P1 BRA `(.L_x_387) ;  /* 0x00000000000c1947 */ /* 0x000fea0003800000 */
[----:B------:R-:W0:Y:S02]  /*10030*/  LDG.E.U8 R16, desc[UR36][R154.64+0x60] ;  /* 0x000060249a107981 */ /* 0x000e24000c1e1100 */
[----:B0-----:R-:W-:-:S05]  /*10040*/  PRMT R3, R16, 0x8880, RZ ;  /* 0x0000888010037816 */ /* 0x001fca00000000ff */
[----:B------:R-:W-:-:S07]  /*10050*/  IMAD R2, R3, R18, RZ ;  /* 0x0000001203027224 */ /* 0x000fce00078e02ff */
.L_x_387:
[----:B------:R-:W-:Y:S05]  /*10060*/  BSYNC B1 ;  /* 0x0000000000017941 */ /* 0x000fea0003800000 */
.L_x_386:
        /* <DEDUP_REMOVED lines=12> */
.L_x_389:
[----:B------:R-:W-:Y:S05]  /*10130*/  BSYNC B1 ;  /* 0x0000000000017941 */ /* 0x000fea0003800000 */
.L_x_388:
[----:B------:R-:W-:Y:S01]  /*10140*/  @!P4 IMAD R75, R75, R17, R2 ;  /* 0x000000114b4bc224 */ /* 0x000fe200078e0202 */
[----:B------:R-:W-:Y:S04]  /*10150*/  BSSY B1, `(.L_x_390) ;  /* 0x0000006000017945 */ /* 0x000fe80003800000 */
[----:B------:R0:W-:Y:S01]  /*10160*/  @!P4 STG.E.U8 desc[UR36][R8.64+0x61], R75 ;  /* 0x0000614b0800c986 */ /* 0x0001e2000c101124 */
[----:B------:R-:W-:Y:S05]  /*10170*/  @P3 BRA `(.L_x_391) ;  /* 0x00000000000c3947 */ /* 0x000fea0003800000 */
[----:B------:R-:W0:Y:S02]  /*10180*/  LDG.E.U8 R16, desc[UR36][R14.64+0x68] ;  /* 0x000068240e107981 */ /* 0x000e24000c1e1100 */
[----:B0-----:R-:W-:-:S05]  /*10190*/  PRMT R3, R16, 0x8880, RZ ;  /* 0x0000888010037816 */ /* 0x001fca00000000ff */
[----:B------:R-:W-:-:S07]  /*101a0*/  IMAD R2, R3, R18, RZ ;  /* 0x0000001203027224 */ /* 0x000fce00078e02ff */
.L_x_391:
[----:B------:R-:W-:Y:S05]  /*101b0*/  BSYNC B1 ;  /* 0x0000000000017941 */ /* 0x000fea0003800000 */
.L_x_390:
[----:B0-----:R-:W-:Y:S01]  /*101c0*/  @!P3 IMAD R3, R76, R17, R2 ;  /* 0x000000114c03b224 */ /* 0x001fe200078e0202 */
[----:B------:R-:W-:Y:S04]  /*101d0*/  BSSY B1, `(.L_x_392) ;  /* 0x0000006000017945 */ /* 0x000fe80003800000 */
[----:B------:R0:W-:Y:S01]  /*101e0*/  @!P3 STG.E.U8 desc[UR36][R6.64+0x68], R3 ;  /* 0x000068030600b986 */ /* 0x0001e2000c101124 */
[----:B------:R-:W-:Y:S05]  /*101f0*/  @P5 BRA `(.L_x_393) ;  /* 0x00000000000c5947 */ /* 0x000fea0003800000 */
[----:B------:R-:W0:Y:S02]  /*10200*/  LDG.E.U8 R16, desc[UR36][R14.64+0x69] ;  /* 0x000069240e107981 */ /* 0x000e24000c1e1100 */
[----:B0-----:R-:W-:-:S05]  /*10210*/  PRMT R3, R16, 0x8880, RZ ;  /* 0x0000888010037816 */ /* 0x001fca00000000ff */
[----:B------:R-:W-:-:S07]  /*10220*/  IMAD R2, R3, R18, RZ ;  /* 0x0000001203027224 */ /* 0x000fce00078e02ff */
.L_x_393:
[----:B------:R-:W-:Y:S05]  /*10230*/  BSYNC B1 ;  /* 0x0000000000017941 */ /* 0x000fea0003800000 */
.L_x_392:
[----:B------:R-:W-:Y:S01]  /*10240*/  @!P5 IMAD R77, R77, R17, R2 ;  /* 0x000000114d4dd224 */ /* 0x000fe200078e0202 */
[----:B------:R-:W-:Y:S04]  /*10250*/  BSSY B1, `(.L_x_394) ;  /* 0x0000006000017945 */ /* 0x000fe80003800000 */
[----:B------:R0:W-:Y:S01]  /*10260*/  @!P5 STG.E.U8 desc[UR36][R6.64+0x69], R77 ;  /* 0x0000694d0600d986 */ /* 0x0001e2000c101124 */
[----:B------:R-:W-:Y:S05]  /*10270*/  @P6 BRA `(.L_x_395) ;  /* 0x00000000000c6947 */ /* 0x000fea0003800000 */
[----:B------:R-:W0:Y:S02]  /*10280*/  LDG.E.U8 R16, desc[UR36][R154.64+0x68] ;  /* 0x000068249a107981 */ /* 0x000e24000c1e1100 */
[----:B0-----:R-:W-:-:S05]  /*10290*/  PRMT R3, R16, 0x8880, RZ ;  /* 0x0000888010037816 */ /* 0x001fca00000000ff */
[----:B------:R-:W-:-:S07]  /*102a0*/  IMAD R2, R3, R18, RZ ;  /* 0x0000001203027224 */ /* 0x000fce00078e02ff */
.L_x_395:
[----:B------:R-:W-:Y:S05]  /*102b0*/  BSYNC B1 ;  /* 0x0000000000017941 */ /* 0x000fea0003800000 */
.L_x_394:
[----:B0-----:R-:W-:Y:S01]  /*102c0*/  @!P6 IMAD R3, R78, R17, R2 ;  /* 0x000000114e03e224 */ /* 0x001fe200078e0202 */
[----:B------:R-:W-:Y:S04]  /*102d0*/  BSSY B1, `(.L_x_396) ;  /* 0x0000006000017945 */ /* 0x000fe80003800000 */
[----:B------:R0:W-:Y:S01]  /*102e0*/  @!P6 STG.E.U8 desc[UR36][R8.64+0x68], R3 ;  /* 0x000068030800e986 */ /* 0x0001e2000c101124 */
[----:B------:R-:W-:Y:S05]  /*102f0*/  @P1 BRA `(.L_x_397) ;  /* 0x00000000000c1947 */ /* 0x000fea0003800000 */
[----:B------:R-:W0:Y:S02]  /*10300*/  LDG.E.U8 R16, desc[UR36][R154.64+0x69] ;  /* 0x000069249a107981 */ /* 0x000e24000c1e1100 */
[----:B0-----:R-:W-:-:S05]  /*10310*/  PRMT R3, R16, 0x8880, RZ ;  /* 0x0000888010037816 */ /* 0x001fca00000000ff */
[----:B------:R-:W-:-:S07]  /*10320*/  IMAD R2, R3, R18, RZ ;  /* 0x0000001203027224 */ /* 0x000fce00078e02ff */
.L_x_397:
[----:B------:R-:W-:Y:S05]  /*10330*/  BSYNC B1 ;  /* 0x0000000000017941 */ /* 0x000fea0003800000 */
.L_x_396:
        /* <DEDUP_REMOVED lines=12> */
.L_x_399:
[----:B------:R-:W-:Y:S05]  /*10400*/  BSYNC B1 ;  /* 0x0000000000017941 */ /* 0x000fea0003800000 */
.L_x_398:
[----:B0-----:R-:W-:Y:S01]  /*10410*/  @!P4 IMAD R3, R80, R17, R2 ;  /* 0x000000115003c224 */ /* 0x001fe200078e0202 */
[----:B------:R-:W-:Y:S04]  /*10420*/  BSSY B1, `(.L_x_400) ;  /* 0x0000006000017945 */ /* 0x000fe80003800000 */
[----:B------:R0:W-:Y:S01]  /*10430*/  @!P4 STG.E.U8 desc[UR36][R6.64+0x70], R3 ;  /* 0x000070030600c986 */ /* 0x0001e2000c101124 */
[----:B------:R-:W-:Y:S05]  /*10440*/  @P3 BRA `(.L_x_401) ;  /* 0x00000000000c3947 */ /* 0x000fea0003800000 */
[----:B------:R-:W0:Y:S02]  /*10450*/  LDG.E.U8 R16, desc[UR36][R14.64+0x71] ;  /* 0x000071240e107981 */ /* 0x000e24000c1e1100 */
[----:B0-----:R-:W-:-:S05]  /*10460*/  PRMT R3, R16, 0x8880, RZ ;  /* 0x0000888010037816 */ /* 0x001fca00000000ff */
[----:B------:R-:W-:-:S07]  /*10470*/  IMAD R2, R3, R18, RZ ;  /* 0x0000001203027224 */ /* 0x000fce00078e02ff */
.L_x_401:
[----:B------:R-:W-:Y:S05]  /*10480*/  BSYNC B1 ;  /* 0x0000000000017941 */ /* 0x000fea0003800000 */
.L_x_400:
[----:B------:R-:W-:Y:S01]  /*10490*/  @!P3 IMAD R81, R81, R17, R2 ;  /* 0x000000115151b224 */ /* 0x000fe200078e0202 */
[----:B------:R-:W-:Y:S04]  /*104a0*/  BSSY B1, `(.L_x_402) ;  /* 0x0000006000017945 */ /* 0x000fe80003800000 */
[----:B------:R0:W-:Y:S01]  /*104b0*/  @!P3 STG.E.U8 desc[UR36][R6.64+0x71], R81 ;  /* 0x000071510600b986 */ /* 0x0001e2000c101124 */
[----:B------:R-:W-:Y:S05]  /*104c0*/  @P5 BRA `(.L_x_403) ;  /* 0x00000000000c5947 */ /* 0x000fea0003800000 */
[----:B------:R-:W0:Y:S02]  /*104d0*/  LDG.E.U8 R16, desc[UR36][R154.64+0x70] ;  /* 0x000070249a107981 */ /* 0x000e24000c1e1100 */
[----:B0-----:R-:W-:-:S05]  /*104e0*/  PRMT R3, R16, 0x8880, RZ ;  /* 0x0000888010037816 */ /* 0x001fca00000000ff */
[----:B------:R-:W-:-:S07]  /*104f0*/  IMAD R2, R3, R18, RZ ;  /* 0x0000001203027224 */ /* 0x000fce00078e02ff */
.L_x_403:
[----:B------:R-:W-:Y:S05]  /*10500*/  BSYNC B1 ;  /* 0x0000000000017941 */ /* 0x000fea0003800000 */
.L_x_402:
[----:B0-----:R-:W-:Y:S01]  /*10510*/  @!P5 IMAD R3, R82, R17, R2 ;  /* 0x000000115203d224 */ /* 0x001fe200078e0202 */
[----:B------:R-:W-:Y:S04]  /*10520*/  BSSY B1, `(.L_x_404) ;  /* 0x0000006000017945 */ /* 0x000fe80003800000 */
[----:B------:R0:W-:Y:S01]  /*10530*/  @!P5 STG.E.U8 desc[UR36][R8.64+0x70], R3 ;  /* 0x000070030800d986 */ /* 0x0001e2000c101124 */
[----:B------:R-:W-:Y:S05]  /*10540*/  @P6 BRA `(.L_x_405) ;  /* 0x00000000000c6947 */ /* 0x000fea0003800000 */
[----:B------:R-:W0:Y:S02]  /*10550*/  LDG.E.U8 R16, desc[UR36][R154.64+0x71] ;  /* 0x000071249a107981 */ /* 0x000e24000c1e1100 */
[----:B0-----:R-:W-:-:S05]  /*10560*/  PRMT R3, R16, 0x8880, RZ ;  /* 0x0000888010037816 */ /* 0x001fca00000000ff */
[----:B------:R-:W-:-:S07]  /*10570*/  IMAD R2, R3, R18, RZ ;  /* 0x0000001203027224 */ /* 0x000fce00078e02ff */
.L_x_405:
[----:B------:R-:W-:Y:S05]  /*10580*/  BSYNC B1 ;  /* 0x0000000000017941 */ /* 0x000fea0003800000 */
.L_x_404:
[----:B------:R-:W-:Y:S01]  /*10590*/  @!P6 IMAD R83, R83, R17, R2 ;  /* 0x000000115353e224 */ /* 0x000fe200078e0202 */
[----:B------:R-:W-:Y:S04]  /*105a0*/  BSSY B1, `(.L_x_406) ;  /* 0x0000006000017945 */ /* 0x000fe80003800000 */
[----:B------:R0:W-:Y:S01]  /*105b0*/  @!P6 STG.E.U8 desc[UR36][R8.64+0x71], R83 ;  /* 0x000071530800e986 */ /* 0x0001e2000c101124 */
[----:B------:R-:W-:Y:S05]  /*105c0*/  @P1 BRA `(.L_x_407) ;  /* 0x00000000000c1947 */ /* 0x000fea0003800000 */
[----:B------:R-:W0:Y:S02]  /*105d0*/  LDG.E.U8 R16, desc[UR36][R14.64+0x78] ;  /* 0x000078240e107981 */ /* 0x000e24000c1e1100 */
[----:B0-----:R-:W-:-:S05]  /*105e0*/  PRMT R3, R16, 0x8880, RZ ;  /* 0x0000888010037816 */ /* 0x001fca00000000ff */
[----:B------:R-:W-:-:S07]  /*105f0*/  IMAD R2, R3, R18, RZ ;  /* 0x0000001203027224 */ /* 0x000fce00078e02ff */
.L_x_407:
[----:B------:R-:W-:Y:S05]  /*10600*/  BSYNC B1 ;  /* 0x0000000000017941 */ /* 0x000fea0003800000 */
.L_x_406:
        /* <DEDUP_REMOVED lines=12> */
.L_x_409:
[----:B------:R-:W-:Y:S05]  /*106d0*/  BSYNC B1 ;  /* 0x0000000000017941 */ /* 0x000fea0003800000 */
.L_x_408:
[----:B------:R-:W-:Y:S01]  /*106e0*/  @!P4 IMAD R85, R85, R17, R2 ;  /* 0x000000115555c224 */ /* 0x000fe200078e0202 */
[----:B------:R-:W-:Y:S04]  /*106f0*/  BSSY B1, `(.L_x_410) ;  /* 0x0000006000017945 */ /* 0x000fe80003800000 */
[----:B------:R0:W-:Y:S01]  /*10700*/  @!P4 STG.E.U8 desc[UR36][R6.64+0x79], R85 ;  /* 0x000079550600c986 */ /* 0x0001e2000c101124 */
[----:B------:R-:W-:Y:S05]  /*10710*/  @P3 BRA `(.L_x_411) ;  /* 0x00000000000c3947 */ /* 0x000fea0003800000 */
[----:B------:R-:W0:Y:S02]  /*10720*/  LDG.E.U8 R16, desc[UR36][R154.64+0x78] ;  /* 0x000078249a107981 */ /* 0x000e24000c1e1100 */
[----:B0-----:R-:W-:-:S05]  /*10730*/  PRMT R3, R16, 0x8880, RZ ;  /* 0x0000888010037816 */ /* 0x001fca00000000ff */
[----:B------:R-:W-:-:S07]  /*10740*/  IMAD R2, R3, R18, RZ ;  /* 0x0000001203027224 */ /* 0x000fce00078e02ff */
.L_x_411:
[----:B------:R-:W-:Y:S05]  /*10750*/  BSYNC B1 ;  /* 0x0000000000017941 */ /* 0x000fea0003800000 */
.L_x_410:
[----:B0-----:R-:W-:Y:S01]  /*10760*/  @!P3 IMAD R3, R86, R17, R2 ;  /* 0x000000115603b224 */ /* 0x001fe200078e0202 */
[----:B------:R-:W-:Y:S04]  /*10770*/  BSSY B1, `(.L_x_412) ;  /* 0x0000006000017945 */ /* 0x000fe80003800000 */
[----:B------:R0:W-:Y:S01]  /*10780*/  @!P3 STG.E.U8 desc[UR36][R8.64+0x78], R3 ;  /* 0x000078030800b986 */ /* 0x0001e2000c101124 */
[----:B------:R-:W-:Y:S05]  /*10790*/  @P5 BRA `(.L_x_413) ;  /* 0x00000000000c5947 */ /* 0x000fea0003800000 */
[----:B------:R-:W0:Y:S02]  /*107a0*/  LDG.E.U8 R16, desc[UR36][R154.64+0x79] ;  /* 0x000079249a107981 */ /* 0x000e24000c1e1100 */
[----:B0-----:R-:W-:-:S05]  /*107b0*/  PRMT R3, R16, 0x8880, RZ ;  /* 0x0000888010037816 */ /* 0x001fca00000000ff */
[----:B------:R-:W-:-:S07]  /*107c0*/  IMAD R2, R3, R18, RZ ;  /* 0x0000001203027224 */ /* 0x000fce00078e02ff */
.L_x_413:
[----:B------:R-:W-:Y:S05]  /*107d0*/  BSYNC B1 ;  /* 0x0000000000017941 */ /* 0x000fea0003800000 */
.L_x_412:
[----:B------:R-:W-:Y:S01]  /*107e0*/  @!P5 IMAD R87, R87, R17, R2 ;  /* 0x000000115757d224 */ /* 0x000fe200078e0202 */
[----:B------:R-:W-:Y:S04]  /*107f0*/  BSSY B1, `(.L_x_414) ;  /* 0x0000006000017945 */ /* 0x000fe80003800000 */
[----:B------:R0:W-:Y:S01]  /*10800*/  @!P5 STG.E.U8 desc[UR36][R8.64+0x79], R87 ;  /* 0x000079570800d986 */ /* 0x0001e2000c101124 */
[----:B------:R-:W-:Y:S05]  /*10810*/  @P6 BRA `(.L_x_415) ;  /* 0x00000000000c6947 */ /* 0x000fea0003800000 */
[----:B------:R-:W0:Y:S02]  /*10820*/  LDG.E.U8 R16, desc[UR36][R14.64+0x80] ;  /* 0x000080240e107981 */ /* 0x000e24000c1e1100 */
[----:B0-----:R-:W-:-:S05]  /*10830*/  PRMT R3, R16, 0x8880, RZ ;  /* 0x0000888010037816 */ /* 0x001fca00000000ff */
[----:B------:R-:W-:-:S07]  /*10840*/  IMAD R2, R3, R18, RZ ;  /* 0x0000001203027224 */ /* 0x000fce00078e02ff */
.L_x_415:
[----:B------:R-:W-:Y:S05]  /*10850*/  BSYNC B1 ;  /* 0x0000000000017941 */ /* 0x000fea0003800000 */
.L_x_414:
[----:B0-----:R-:W-:Y:S01]  /*10860*/  @!P6 IMAD R3, R88, R17, R2 ;  /* 0x000000115803e224 */ /* 0x001fe200078e0202 */
[----:B------:R-:W-:Y:S04]  /*10870*/  BSSY B1, `(.L_x_416) ;  /* 0x0000006000017945 */ /* 0x000fe80003800000 */
[----:B------:R0:W-:Y:S01]  /*10880*/  @!P6 STG.E.U8 desc[UR36][R6.64+0x80], R3 ;  /* 0x000080030600e986 */ /* 0x0001e2000c101124 */
[----:B------:R-:W-:Y:S05]  /*10890*/  @P1 BRA `(.L_x_417) ;  /* 0x00000000000c1947 */ /* 0x000fea0003800000 */
[----:B------:R-:W0:Y:S02]  /*108a0*/  LDG.E.U8 R16, desc[UR36][R14.64+0x81] ;  /* 0x000081240e107981 */ /* 0x000e24000c1e1100 */
[----:B0-----:R-:W-:-:S05]  /*108b0*/  PRMT R3, R16, 0x8880, RZ ;  /* 0x0000888010037816 */ /* 0x001fca00000000ff */
[----:B------:R-:W-:-:S07]  /*108c0*/  IMAD R2, R3, R18, RZ ;  /* 0x0000001203027224 */ /* 0x000fce00078e02ff */
.L_x_417:
[----:B------:R-:W-:Y:S05]  /*108d0*/  BSYNC B1 ;  /* 0x0000000000017941 */ /* 0x000fea0003800000 */
.L_x_416:
        /* <DEDUP_REMOVED lines=12> */
.L_x_419:
[----:B------:R-:W-:Y:S05]  /*109a0*/  BSYNC B1 ;  /* 0x0000000000017941 */ /* 0x000fea0003800000 */
.L_x_418:
[----:B0-----:R-:W-:Y:S01]  /*109b0*/  @!P4 IMAD R3, R90, R17, R2 ;  /* 0x000000115a03c224 */ /* 0x001fe200078e0202 */
[----:B------:R-:W-:Y:S04]  /*109c0*/  BSSY B1, `(.L_x_420) ;  /* 0x0000006000017945 */ /* 0x000fe80003800000 */
[----:B------:R0:W-:Y:S01]  /*109d0*/  @!P4 STG.E.U8 desc[UR36][R8.64+0x80], R3 ;  /* 0x000080030800c986 */ /* 0x0001e2000c101124 */
[----:B------:R-:W-:Y:S05]  /*109e0*/  @P3 BRA `(.L_x_421) ;  /* 0x00000000000c3947 */ /* 0x000fea0003800000 */
[----:B------:R-:W0:Y:S02]  /*109f0*/  LDG.E.U8 R16, desc[UR36][R154.64+0x81] ;  /* 0x000081249a107981 */ /* 0x000e24000c1e1100 */
[----:B0-----:R-:W-:-:S05]  /*10a00*/  PRMT R3, R16, 0x8880, RZ ;  /* 0x0000888010037816 */ /* 0x001fca00000000ff */
[----:B------:R-:W-:-:S07]  /*10a10*/  IMAD R2, R3, R18, RZ ;  /* 0x0000001203027224 */ /* 0x000fce00078e02ff */
.L_x_421:
[----:B------:R-:W-:Y:S05]  /*10a20*/  BSYNC B1 ;  /* 0x0000000000017941 */ /* 0x000fea0003800000 */
.L_x_420:
[----:B------:R-:W-:Y:S01]  /*10a30*/  @!P3 IMAD R91, R91, R17, R2 ;  /* 0x000000115b5bb224 */ /* 0x000fe200078e0202 */
[----:B------:R-:W-:Y:S04]  /*10a40*/  BSSY B1, `(.L_x_422) ;  /* 0x0000006000017945 */ /* 0x000fe80003800000 */
[----:B------:R0:W-:Y:S01]  /*10a50*/  @!P3 STG.E.U8 desc[UR36][R8.64+0x81], R91 ;  /* 0x0000815b0800b986 */ /* 0x0001e2000c101124 */
[----:B------:R-:W-:Y:S05]  /*10a60*/  @P5 BRA `(.L_x_423) ;  /* 0x00000000000c5947 */ /* 0x000fea0003800000 */
[----:B------:R-:W0:Y:S02]  /*10a70*/  LDG.E.U8 R16, desc[UR36][R14.64+0x88] ;  /* 0x000088240e107981 */ /* 0x000e24000c1e1100 */
[----:B0-----:R-:W-:-:S05]  /*10a80*/  PRMT R3, R16, 0x8880, RZ ;  /* 0x0000888010037816 */ /* 0x001fca00000000ff */
[----:B------:R-:W-:-:S07]  /*10a90*/  IMAD R2, R3, R18, RZ ;  /* 0x0000001203027224 */ /* 0x000fce00078e02ff */
.L_x_423:
[----:B------:R-:W-:Y:S05]  /*10aa0*/  BSYNC B1 ;  /* 0x0000000000017941 */ /* 0x000fea0003800000 */
.L_x_422:
[----:B0-----:R-:W-:Y:S01]  /*10ab0*/  @!P5 IMAD R3, R92, R17, R2 ;  /* 0x000000115c03d224 */ /* 0x001fe200078e0202 */
[----:B------:R-:W-:Y:S04]  /*10ac0*/  BSSY B1, `(.L_x_424) ;  /* 0x0000006000017945 */ /* 0x000fe80003800000 */
[----:B------:R0:W-:Y:S01]  /*10ad0*/  @!P5 STG.E.U8 desc[UR36][R6.64+0x88], R3 ;  /* 0x000088030600d986 */ /* 0x0001e2000c101124 */
[----:B------:R-:W-:Y:S05]  /*10ae0*/  @P6 BRA `(.L_x_425) ;  /* 0x00000000000c6947 */ /* 0x000fea0003800000 */
[----:B------:R-:W0:Y:S02]  /*10af0*/  LDG.E.U8 R16, desc[UR36][R14.64+0x89] ;  /* 0x000089240e107981 */ /* 0x000e24000c1e1100 */
[----:B0-----:R-:W-:-:S05]  /*10b00*/  PRMT R3, R16, 0x8880, RZ ;  /* 0x0000888010037816 */ /* 0x001fca00000000ff */
[----:B------:R-:W-:-:S07]  /*10b10*/  IMAD R2, R3, R18, RZ ;  /* 0x0000001203027224 */ /* 0x000fce00078e02ff */
.L_x_425:
[----:B------:R-:W-:Y:S05]  /*10b20*/  BSYNC B1 ;  /* 0x0000000000017941 */ /* 0x000fea0003800000 */
.L_x_424:
[----:B------:R-:W-:Y:S01]  /*10b30*/  @!P6 IMAD R93, R93, R17, R2 ;  /* 0x000000115d5de224 */ /* 0x000fe200078e0202 */
[----:B------:R-:W-:Y:S04]  /*10b40*/  BSSY B1, `(.L_x_426) ;  /* 0x0000006000017945 */ /* 0x000fe80003800000 */
[----:B------:R0:W-:Y:S01]  /*10b50*/  @!P6 STG.E.U8 desc[UR36][R6.64+0x89], R93 ;  /* 0x0000895d0600e986 */ /* 0x0001e2000c101124 */
[----:B------:R-:W-:Y:S05]  /*10b60*/  @P1 BRA `(.L_x_427) ;  /* 0x00000000000c1947 */ /* 0x000fea0003800000 */
[----:B------:R-:W0:Y:S02]  /*10b70*/  LDG.E.U8 R16, desc[UR36][R154.64+0x88] ;  /* 0x000088249a107981 */ /* 0x000e24000c1e1100 */
[----:B0-----:R-:W-:-:S05]  /*10b80*/  PRMT R3, R16, 0x8880, RZ ;  /* 0x0000888010037816 */ /* 0x001fca00000000ff */
[----:B------:R-:W-:-:S07]  /*10b90*/  IMAD R2, R3, R18, RZ ;  /* 0x0000001203027224 */ /* 0x000fce00078e02ff */
.L_x_427:
[----:B------:R-:W-:Y:S05]  /*10ba0*/  BSYNC B1 ;  /* 0x0000000000017941 */ /* 0x000fea0003800000 */
.L_x_426:
        /* <DEDUP_REMOVED lines=12> */
.L_x_429:
[----:B------:R-:W-:Y:S05]  /*10c70*/  BSYNC B1 ;  /* 0x0000000000017941 */ /* 0x000fea0003800000 */
.L_x_428:
[----:B------:R-:W-:Y:S01]  /*10c80*/  @!P4 IMAD R95, R95, R17, R2 ;  /* 0x000000115f5fc224 */ /* 0x000fe200078e0202 */
[----:B------:R-:W-:Y:S04]  /*10c90*/  BSSY B1, `(.L_x_430) ;  /* 0x0000006000017945 */ /* 0x000fe80003800000 */
[----:B------:R0:W-:Y:S01]  /*10ca0*/  @!P4 STG.E.U8 desc[UR36][R8.64+0x89], R95 ;  /* 0x0000895f0800c986 */ /* 0x0001e2000c101124 */
[----:B------:R-:W-:Y:S05]  /*10cb0*/  @P3 BRA `(.L_x_431) ;  /* 0x00000000000c3947 */ /* 0x000fea0003800000 */
[----:B------:R-:W0:Y:S02]  /*10cc0*/  LDG.E.U8 R16, desc[UR36][R14.64+0x90] ;  /* 0x000090240e107981 */ /* 0x000e24000c1e1100 */
[----:B0-----:R-:W-:-:S05]  /*10cd0*/  PRMT R3, R16, 0x8880, RZ ;  /* 0x0000888010037816 */ /* 0x001fca00000000ff */
[----:B------:R-:W-:-:S07]  /*10ce0*/  IMAD R2, R3, R18, RZ ;  /* 0x0000001203027224 */ /* 0x000fce00078e02ff */
.L_x_431:
[----:B------:R-:W-:Y:S05]  /*10cf0*/  BSYNC B1 ;  /* 0x0000000000017941 */ /* 0x000fea0003800000 */
.L_x_430:
[----:B0-----:R-:W-:Y:S01]  /*10d00*/  @!P3 IMAD R3, R96, R17, R2 ;  /* 0x000000116003b224 */ /* 0x001fe200078e0202 */
[----:B------:R-:W-:Y:S04]  /*10d10*/  BSSY B1, `(.L_x_432) ;  /* 0x0000006000017945 */ /* 0x000fe80003800000 */
[----:B------:R0:W-:Y:S01]  /*10d20*/  @!P3 STG.E.U8 desc[UR36][R6.64+0x90], R3 ;  /* 0x000090030600b986 */ /* 0x0001e2000c101124 */
[----:B------:R-:W-:Y:S05]  /*10d30*/  @P5 BRA `(.L_x_433) ;  /* 0x00000000000c5947 */ /* 0x000fea0003800000 */
[----:B------:R-:W0:Y:S02]  /*10d40*/  LDG.E.U8 R16, desc[UR36][R14.64+0x91] ;  /* 0x000091240e107981 */ /* 0x000e24000c1e1100 */
[----:B0-----:R-:W-:-:S05]  /*10d50*/  PRMT R3, R16, 0x8880, RZ ;  /* 0x0000888010037816 */ /* 0x001fca00000000ff */
[----:B------:R-:W-:-:S07]  /*10d60*/  IMAD R2, R3, R18, RZ ;  /* 0x0000001203027224 */ /* 0x000fce00078e02ff */
.L_x_433:
[----:B------:R-:W-:Y:S05]  /*10d70*/  BSYNC B1 ;  /* 0x0000000000017941 */ /* 0x000fea0003800000 */
.L_x_432:
[----:B------:R-:W-:Y:S01]  /*10d80*/  @!P5 IMAD R97, R97, R17, R2 ;  /* 0x000000116161d224 */ /* 0x000fe200078e0202 */
[----:B------:R-:W-:Y:S04]  /*10d90*/  BSSY B1, `(.L_x_434) ;  /* 0x0000006000017945 */ /* 0x000fe80003800000 */
[----:B------:R0:W-:Y:S01]  /*10da0*/  @!P5 STG.E.U8 desc[UR36][R6.64+0x91], R97 ;  /* 0x000091610600d986 */ /* 0x0001e2000c101124 */
[----:B------:R-:W-:Y:S05]  /*10db0*/  @P6 BRA `(.L_x_435) ;  /* 0x00000000000c6947 */ /* 0x000fea0003800000 */
[----:B------:R-:W0:Y:S02]  /*10dc0*/  LDG.E.U8 R16, desc[UR36][R154.64+0x90] ;  /* 0x000090249a107981 */ /* 0x000e24000c1e1100 */
[----:B0-----:R-:W-:-:S05]  /*10dd0*/  PRMT R3, R16, 0x8880, RZ ;  /* 0x0000888010037816 */ /* 0x001fca00000000ff */
[----:B------:R-:W-:-:S07]  /*10de0*/  IMAD R2, R3, R18, RZ ;  /* 0x0000001203027224 */ /* 0x000fce00078e02ff */
.L_x_435:
[----:B------:R-:W-:Y:S05]  /*10df0*/  BSYNC B1 ;  /* 0x0000000000017941 */ /* 0x000fea0003800000 */
.L_x_434:
[----:B0-----:R-:W-:Y:S01]  /*10e00*/  @!P6 IMAD R3, R98, R17, R2 ;  /* 0x000000116203e224 */ /* 0x001fe200078e0202 */
[----:B------:R-:W-:Y:S04]  /*10e10*/  BSSY B1, `(.L_x_436) ;  /* 0x0000006000017945 */ /* 0x000fe80003800000 */
[----:B------:R0:W-:Y:S01]  /*10e20*/  @!P6 STG.E.U8 desc[UR36][R8.64+0x90], R3 ;  /* 0x000090030800e986 */ /* 0x0001e2000c101124 */
[----:B------:R-:W-:Y:S05]  /*10e30*/  @P1 BRA `(.L_x_437) ;  /* 0x00000000000c1947 */ /* 0x000fea0003800000 */
[----:B------:R-:W0:Y:S02]  /*10e40*/  LDG.E.U8 R16, desc[UR36][R154.64+0x91] ;  /* 0x000091249a107981 */ /* 0x000e24000c1e1100 */
[----:B0-----:R-:W-:-:S05]  /*10e50*/  PRMT R3, R16, 0x8880, RZ ;  /* 0x0000888010037816 */ /* 0x001fca00000000ff */
[----:B------:R-:W-:-:S07]  /*10e60*/  IMAD R2, R3, R18, RZ ;  /* 0x0000001203027224 */ /* 0x000fce00078e02ff */
.L_x_437:
[----:B------:R-:W-:Y:S05]  /*10e70*/  BSYNC B1 ;  /* 0x0000000000017941 */ /* 0x000fea0003800000 */
.L_x_436:
        /* <DEDUP_REMOVED lines=12> */
.L_x_439:
[----:B------:R-:W-:Y:S05]  /*10f40*/  BSYNC B1 ;  /* 0x0000000000017941 */ /* 0x000fea0003800000 */
.L_x_438:
[----:B0-----:R-:W-:Y:S01]  /*10f50*/  @!P4 IMAD R3, R100, R17, R2 ;  /* 0x000000116403c224 */ /* 0x001fe200078e0202 */
[----:B------:R-:W-:Y:S04]  /*10f60*/  BSSY B1, `(.L_x_440) ;  /* 0x0000006000017945 */ /* 0x000fe80003800000 */
[----:B------:R0:W-:Y:S01]  /*10f70*/  @!P4 STG.E.U8 desc[UR36][R6.64+0x98], R3 ;  /* 0x000098030600c986 */ /* 0x0001e2000c101124 */
[----:B------:R-:W-:Y:S05]  /*10f80*/  @P3 BRA `(.L_x_441) ;  /* 0x00000000000c3947 */ /* 0x000fea0003800000 */
[----:B------:R-:W0:Y:S02]  /*10f90*/  LDG.E.U8 R16, desc[UR36][R14.64+0x99] ;  /* 0x000099240e107981 */ /* 0x000e24000c1e1100 */
[----:B0-----:R-:W-:-:S05]  /*10fa0*/  PRMT R3, R16, 0x8880, RZ ;  /* 0x0000888010037816 */ /* 0x001fca00000000ff */
[----:B------:R-:W-:-:S07]  /*10fb0*/  IMAD R2, R3, R18, RZ ;  /* 0x0000001203027224 */ /* 0x000fce00078e02ff */
.L_x_441:
[----:B------:R-:W-:Y:S05]  /*10fc0*/  BSYNC B1 ;  /* 0x0000000000017941 */ /* 0x000fea0003800000 */
.L_x_440:
[----:B------:R-:W-:Y:S01]  /*10fd0*/  @!P3 IMAD R101, R101, R17, R2 ;  /* 0x000000116565b224 */ /* 0x000fe200078e0202 */
[----:B------:R-:W-:Y:S04]  /*10fe0*/  BSSY B1, `(.L_x_442) ;  /* 0x0000006000017945 */ /* 0x000fe80003800000 */
[----:B------:R0:W-:Y:S01]  /*10ff0*/  @!P3 STG.E.U8 desc[UR36][R6.64+0x99], R101 ;  /* 0x000099650600b986 */ /* 0x0001e2000c101124 */
[----:B------:R-:W-:Y:S05]  /*11000*/  @P5 BRA `(.L_x_443) ;  /* 0x00000000000c5947 */ /* 0x000fea0003800000 */
[----:B------:R-:W0:Y:S02]  /*11010*/  LDG.E.U8 R16, desc[UR36][R154.64+0x98] ;  /* 0x000098249a107981 */ /* 0x000e24000c1e1100 */
[----:B0-----:R-:W-:-:S05]  /*11020*/  PRMT R3, R16, 0x8880, RZ ;  /* 0x0000888010037816 */ /* 0x001fca00000000ff */
[----:B------:R-:W-:-:S07]  /*11030*/  IMAD R2, R3, R18, RZ ;  /* 0x0000001203027224 */ /* 0x000fce00078e02ff */
.L_x_443:
[----:B------:R-:W-:Y:S05]  /*11040*/  BSYNC B1 ;  /* 0x0000000000017941 */ /* 0x000fea0003800000 */
.L_x_442:
[----:B0-----:R-:W-:Y:S01]  /*11050*/  @!P5 IMAD R3, R102, R17, R2 ;  /* 0x000000116603d224 */ /* 0x001fe200078e0202 */
[----:B------:R-:W-:Y:S04]  /*11060*/  BSSY B1, `(.L_x_444) ;  /* 0x0000006000017945 */ /* 0x000fe80003800000 */
[----:B------:R0:W-:Y:S01]  /*11070*/  @!P5 STG.E.U8 desc[UR36][R8.64+0x98], R3 ;  /* 0x000098030800d986 */ /* 0x0001e2000c101124 */
[----:B------:R-:W-:Y:S05]  /*11080*/  @P6 BRA `(.L_x_445) ;  /* 0x00000000000c6947 */ /* 0x000fea0003800000 */
[----:B------:R-:W0:Y:S02]  /*11090*/  LDG.E.U8 R16, desc[UR36][R154.64+0x99] ;  /* 0x000099249a107981 */ /* 0x000e24000c1e1100 */
[----:B0-----:R-:W-:-:S05]  /*110a0*/  PRMT R3, R16, 0x8880, RZ ;  /* 0x0000888010037816 */ /* 0x001fca00000000ff */
[----:B------:R-:W-:-:S07]  /*110b0*/  IMAD R2, R3, R18, RZ ;  /* 0x0000001203027224 */ /* 0x000fce00078e02ff */
.L_x_445:
[----:B------:R-:W-:Y:S05]  /*110c0*/  BSYNC B1 ;  /* 0x0000000000017941 */ /* 0x000fea0003800000 */
.L_x_444:
[----:B------:R-:W-:Y:S01]  /*110d0*/  @!P6 IMAD R103, R103, R17, R2 ;  /* 0x000000116767e224 */ /* 0x000fe200078e0202 */
[----:B------:R-:W-:Y:S04]  /*110e0*/  BSSY B1, `(.L_x_446) ;  /* 0x0000006000017945 */ /* 0x000fe80003800000 */
[----:B------:R0:W-:Y:S01]  /*110f0*/  @!P6 STG.E.U8 desc[UR36][R8.64+0x99], R103 ;  /* 0x000099670800e986 */ /* 0x0001e2000c101124 */
[----:B------:R-:W-:Y:S05]  /*11100*/  @P1 BRA `(.L_x_447) ;  /* 0x00000000000c1947 */ /* 0x000fea0003800000 */
[----:B------:R-:W0:Y:S02]  /*11110*/  LDG.E.U8 R16, desc[UR36][R14.64+0xa0] ;  /* 0x0000a0240e107981 */ /* 0x000e24000c1e1100 */
[----:B0-----:R-:W-:-:S05]  /*11120*/  PRMT R3, R16, 0x8880, RZ ;  /* 0x0000888010037816 */ /* 0x001fca00000000ff */
[----:B------:R-:W-:-:S07]  /*11130*/  IMAD R2, R3, R18, RZ ;  /* 0x0000001203027224 */ /* 0x000fce00078e02ff */
.L_x_447:
[----:B------:R-:W-:Y:S05]  /*11140*/  BSYNC B1 ;  /* 0x0000000000017941 */ /* 0x000fea0003800000 */
.L_x_446:
        /* <DEDUP_REMOVED lines=12> */
.L_x_449:
[----:B------:R-:W-:Y:S05]  /*11210*/  BSYNC B1 ;  /* 0x0000000000017941 */ /* 0x000fea0003800000 */
.L_x_448:
[----:B------:R-:W-:Y:S01]  /*11220*/  @!P4 IMAD R105, R105, R17, R2 ;  /* 0x000000116969c224 */ /* 0x000fe200078e0202 */
[----:B------:R-:W-:Y:S04]  /*11230*/  BSSY B1, `(.L_x_450) ;  /* 0x0000006000017945 */ /* 0x000fe80003800000 */
[----:B------:R0:W-:Y:S01]  /*11240*/  @!P4 STG.E.U8 desc[UR36][R6.64+0xa1], R105 ;  /* 0x0000a1690600c986 */ /* 0x0001e2000c101124 */
[----:B------:R-:W-:Y:S05]  /*11250*/  @P3 BRA `(.L_x_451) ;  /* 0x00000000000c3947 */ /* 0x000fea0003800000 */
[----:B------:R-:W0:Y:S02]  /*11260*/  LDG.E.U8 R16, desc[UR36][R154.64+0xa0] ;  /* 0x0000a0249a107981 */ /* 0x000e24000c1e1100 */
[----:B0-----:R-:W-:-:S05]  /*11270*/  PRMT R3, R16, 0x8880, RZ ;  /* 0x0000888010037816 */ /* 0x001fca00000000ff */
[----:B------:R-:W-:-:S07]  /*11280*/  IMAD R2, R3, R18, RZ ;  /* 0x0000001203027224 */ /* 0x000fce00078e02ff */
.L_x_451:
[----:B------:R-:W-:Y:S05]  /*11290*/  BSYNC B1 ;  /* 0x0000000000017941 */ /* 0x000fea0003800000 */
.L_x_450:
[----:B0-----:R-:W-:Y:S01]  /*112a0*/  @!P3 IMAD R3, R106, R17, R2 ;  /* 0x000000116a03b224 */ /* 0x001fe200078e0202 */
[----:B------:R-:W-:Y:S04]  /*112b0*/  BSSY B1, `(.L_x_452) ;  /* 0x0000006000017945 */ /* 0x000fe80003800000 */
[----:B------:R0:W-:Y:S01]  /*112c0*/  @!P3 STG.E.U8 desc[UR36][R8.64+0xa0], R3 ;  /* 0x0000a0030800b986 */ /* 0x0001e2000c101124 */
[----:B------:R-:W-:Y:S05]  /*112d0*/  @P5 BRA `(.L_x_453) ;  /* 0x00000000000c5947 */ /* 0x000fea0003800000 */
[----:B------:R-:W0:Y:S02]  /*112e0*/  LDG.E.U8 R16, desc[UR36][R154.64+0xa1] ;  /* 0x0000a1249a107981 */ /* 0x000e24000c1e1100 */
[----:B0-----:R-:W-:-:S05]  /*112f0*/  PRMT R3, R16, 0x8880, RZ ;  /* 0x0000888010037816 */ /* 0x001fca00000000ff */
[----:B------:R-:W-:-:S07]  /*11300*/  IMAD R2, R3, R18, RZ ;  /* 0x0000001203027224 */ /* 0x000fce00078e02ff */
.L_x_453:
[----:B------:R-:W-:Y:S05]  /*11310*/  BSYNC B1 ;  /* 0x0000000000017941 */ /* 0x000fea0003800000 */
.L_x_452:
[----:B------:R-:W-:Y:S01]  /*11320*/  @!P5 IMAD R107, R107, R17, R2 ;  /* 0x000000116b6bd224 */ /* 0x000fe200078e0202 */
[----:B------:R-:W-:Y:S04]  /*11330*/  BSSY B1, `(.L_x_454) ;  /* 0x0000006000017945 */ /* 0x000fe80003800000 */
[----:B------:R0:W-:Y:S01]  /*11340*/  @!P5 STG.E.U8 desc[UR36][R8.64+0xa1], R107 ;  /* 0x0000a16b0800d986 */ /* 0x0001e2000c101124 */
[----:B------:R-:W-:Y:S05]  /*11350*/  @P6 BRA `(.L_x_455) ;  /* 0x00000000000c6947 */ /* 0x000fea0003800000 */
[----:B------:R-:W0:Y:S02]  /*11360*/  LDG.E.U8 R16, desc[UR36][R14.64+0xa8] ;  /* 0x0000a8240e107981 */ /* 0x000e24000c1e1100 */
[----:B0-----:R-:W-:-:S05]  /*11370*/  PRMT R3, R16, 0x8880, RZ ;  /* 0x0000888010037816 */ /* 0x001fca00000000ff */
[----:B------:R-:W-:-:S07]  /*11380*/  IMAD R2, R3, R18, RZ ;  /* 0x0000001203027224 */ /* 0x000fce00078e02ff */
.L_x_455:
[----:B------:R-:W-:Y:S05]  /*11390*/  BSYNC B1 ;  /* 0x0000000000017941 */ /* 0x000fea0003800000 */
.L_x_454:
[----:B0-----:R-:W-:Y:S01]  /*113a0*/  @!P6 IMAD R3, R108, R17, R2 ;  /* 0x000000116c03e224 */ /* 0x001fe200078e0202 */
[----:B------:R-:W-:Y:S04]  /*113b0*/  BSSY B1, `(.L_x_456) ;  /* 0x0000006000017945 */ /* 0x000fe80003800000 */
[----:B------:R0:W-:Y:S01]  /*113c0*/  @!P6 STG.E.U8 desc[UR36][R6.64+0xa8], R3 ;  /* 0x0000a8030600e986 */ /* 0x0001e2000c101124 */
[----:B------:R-:W-:Y:S05]  /*113d0*/  @P1 BRA `(.L_x_457) ;  /* 0x00000000000c1947 */ /* 0x000fea0003800000 */
[----:B------:R-:W0:Y:S02]  /*113e0*/  LDG.E.U8 R16, desc[UR36][R14.64+0xa9] ;  /* 0x0000a9240e107981 */ /* 0x000e24000c1e1100 */
[----:B0-----:R-:W-:-:S05]  /*113f0*/  PRMT R3, R16, 0x8880, RZ ;  /* 0x0000888010037816 */ /* 0x001fca00000000ff */
[----:B------:R-:W-:-:S07]  /*11400*/  IMAD R2, R3, R18, RZ ;  /* 0x0000001203027224 */ /* 0x000fce00078e02ff */
.L_x_457:
[----:B------:R-:W-:Y:S05]  /*11410*/  BSYNC B1 ;  /* 0x0000000000017941 */ /* 0x000fea0003800000 */
.L_x_456:
        /* <DEDUP_REMOVED lines=12> */
.L_x_459:
[----:B------:R-:W-:Y:S05]  /*114e0*/  BSYNC B1 ;  /* 0x0000000000017941 */ /* 0x000fea0003800000 */
.L_x_458:
[----:B0-----:R-:W-:Y:S01]  /*114f0*/  @!P4 IMAD R3, R110, R17, R2 ;  /* 0x000000116e03c224 */ /* 0x001fe200078e0202 */
[----:B------:R-:W-:Y:S04]  /*11500*/  BSSY B1, `(.L_x_460) ;  /* 0x0000006000017945 */ /* 0x000fe80003800000 */
[----:B------:R0:W-:Y:S01]  /*11510*/  @!P4 STG.E.U8 desc[UR36][R8.64+0xa8], R3 ;  /* 0x0000a8030800c986 */ /* 0x0001e2000c101124 */
[----:B------:R-:W-:Y:S05]  /*11520*/  @P3 BRA `(.L_x_461) ;  /* 0x00000000000c3947 */ /* 0x000fea0003800000 */
[----:B------:R-:W0:Y:S02]  /*11530*/  LDG.E.U8 R16, desc[UR36][R154.64+0xa9] ;  /* 0x0000a9249a107981 */ /* 0x000e24000c1e1100 */
[----:B0-----:R-:W-:-:S05]  /*11540*/  PRMT R3, R16, 0x8880, RZ ;  /* 0x0000888010037816 */ /* 0x001fca00000000ff */
[----:B------:R-:W-:-:S07]  /*11550*/  IMAD R2, R3, R18, RZ ;  /* 0x0000001203027224 */ /* 0x000fce00078e02ff */
.L_x_461:
[----:B------:R-:W-:Y:S05]  /*11560*/  BSYNC B1 ;  /* 0x0000000000017941 */ /* 0x000fea0003800000 */
.L_x_460:
[----:B------:R-:W-:Y:S01]  /*11570*/  @!P3 IMAD R111, R111, R17, R2 ;  /* 0x000000116f6fb224 */ /* 0x000fe200078e0202 */
[----:B------:R-:W-:Y:S04]  /*11580*/  BSSY B1, `(.L_x_462) ;  /* 0x0000006000017945 */ /* 0x000fe80003800000 */
[----:B------:R0:W-:Y:S01]  /*11590*/  @!P3 STG.E.U8 desc[UR36][R8.64+0xa9], R111 ;  /* 0x0000a96f0800b986 */ /* 0x0001e2000c101124 */
[----:B------:R-:W-:Y:S05]  /*115a0*/  @P5 BRA `(.L_x_463) ;  /* 0x00000000000c5947 */ /* 0x000fea0003800000 */
[----:B------:R-:W0:Y:S02]  /*115b0*/  LDG.E.U8 R16, desc[UR36][R14.64+0xb0] ;  /* 0x0000b0240e107981 */ /* 0x000e24000c1e1100 */
[----:B0-----:R-:W-:-:S05]  /*115c0*/  PRMT R3, R16, 0x8880, RZ ;  /* 0x0000888010037816 */ /* 0x001fca00000000ff */
[----:B------:R-:W-:-:S07]  /*115d0*/  IMAD R2, R3, R18, RZ ;  /* 0x0000001203027224 */ /* 0x000fce00078e02ff */
.L_x_463:
[----:B------:R-:W-:Y:S05]  /*115e0*/  BSYNC B1 ;  /* 0x0000000000017941 */ /* 0x000fea0003800000 */
.L_x_462:
[----:B0-----:R-:W-:Y:S01]  /*115f0*/  @!P5 IMAD R3, R112, R17, R2 ;  /* 0x000000117003d224 */ /* 0x001fe200078e0202 */
[----:B------:R-:W-:Y:S04]  /*11600*/  BSSY B1, `(.L_x_464) ;  /* 0x0000006000017945 */ /* 0x000fe80003800000 */
[----:B------:R0:W-:Y:S01]  /*11610*/  @!P5 STG.E.U8 desc[UR36][R6.64+0xb0], R3 ;  /* 0x0000b0030600d986 */ /* 0x0001e2000c101124 */
[----:B------:R-:W-:Y:S05]  /*11620*/  @P6 BRA `(.L_x_465) ;  /* 0x00000000000c6947 */ /* 0x000fea0003800000 */
[----:B------:R-:W0:Y:S02]  /*11630*/  LDG.E.U8 R16, desc[UR36][R14.64+0xb1] ;  /* 0x0000b1240e107981 */ /* 0x000e24000c1e1100 */
[----:B0-----:R-:W-:-:S05]  /*11640*/  PRMT R3, R16, 0x8880, RZ ;  /* 0x0000888010037816 */ /* 0x001fca00000000ff */
[----:B------:R-:W-:-:S07]  /*11650*/  IMAD R2, R3, R18, RZ ;  /* 0x0000001203027224 */ /* 0x000fce00078e02ff */
.L_x_465:
[----:B------:R-:W-:Y:S05]  /*11660*/  BSYNC B1 ;  /* 0x0000000000017941 */ /* 0x000fea0003800000 */
.L_x_464:
[----:B------:R-:W-:Y:S01]  /*11670*/  @!P6 IMAD R113, R113, R17, R2 ;  /* 0x000000117171e224 */ /* 0x000fe200078e0202 */
[----:B------:R-:W-:Y:S04]  /*11680*/  BSSY B1, `(.L_x_466) ;  /* 0x0000006000017945 */ /* 0x000fe80003800000 */
[----:B------:R0:W-:Y:S01]  /*11690*/  @!P6 STG.E.U8 desc[UR36][R6.64+0xb1], R113 ;  /* 0x0000b1710600e986 */ /* 0x0001e2000c101124 */
[----:B------:R-:W-:Y:S05]  /*116a0*/  @P1 BRA `(.L_x_467) ;  /* 0x00000000000c1947 */ /* 0x000fea0003800000 */
[----:B------:R-:W0:Y:S02]  /*116b0*/  LDG.E.U8 R16, desc[UR36][R154.64+0xb0] ;  /* 0x0000b0249a107981 */ /* 0x000e24000c1e1100 */
[----:B0-----:R-:W-:-:S05]  /*116c0*/  PRMT R3, R16, 0x8880, RZ ;  /* 0x0000888010037816 */ /* 0x001fca00000000ff */
[----:B------:R-:W-:-:S07]  /*116d0*/  IMAD R2, R3, R18, RZ ;  /* 0x0000001203027224 */ /* 0x000fce00078e02ff */
.L_x_467:
[----:B------:R-:W-:Y:S05]  /*116e0*/  BSYNC B1 ;  /* 0x0000000000017941 */ /* 0x000fea0003800000 */
.L_x_466:
        /* <DEDUP_REMOVED lines=12> */
.L_x_469:
[----:B------:R-:W-:Y:S05]  /*117b0*/  BSYNC B1 ;  /* 0x0000000000017941 */ /* 0x000fea0003800000 */
.L_x_468:
[----:B------:R-:W-:Y:S01]  /*117c0*/  @!P4 IMAD R115, R115, R17, R2 ;  /* 0x000000117373c224 */ /* 0x000fe200078e0202 */
[----:B------:R-:W-:Y:S04]  /*117d0*/  BSSY B1, `(.L_x_470) ;  /* 0x0000006000017945 */ /* 0x000fe80003800000 */
[----:B------:R0:W-:Y:S01]  /*117e0*/  @!P4 STG.E.U8 desc[UR36][R8.64+0xb1], R115 ;  /* 0x0000b1730800c986 */ /* 0x0001e2000c101124 */
[----:B------:R-:W-:Y:S05]  /*117f0*/  @P3 BRA `(.L_x_471) ;  /* 0x00000000000c3947 */ /* 0x000fea0003800000 */
[----:B------:R-:W0:Y:S02]  /*11800*/  LDG.E.U8 R16, desc[UR36][R14.64+0xb8] ;  /* 0x0000b8240e107981 */ /* 0x000e24000c1e1100 */
[----:B0-----:R-:W-:-:S05]  /*11810*/  PRMT R3, R16, 0x8880, RZ ;  /* 0x0000888010037816 */ /* 0x001fca00000000ff */
[----:B------:R-:W-:-:S07]  /*11820*/  IMAD R2, R3, R18, RZ ;  /* 0x0000001203027224 */ /* 0x000fce00078e02ff */
.L_x_471:
[----:B------:R-:W-:Y:S05]  /*11830*/  BSYNC B1 ;  /* 0x0000000000017941 */ /* 0x000fea0003800000 */
.L_x_470:
[----:B0-----:R-:W-:Y:S01]  /*11840*/  @!P3 IMAD R3, R116, R17, R2 ;  /* 0x000000117403b224 */ /* 0x001fe200078e0202 */
[----:B------:R-:W-:Y:S04]  /*11850*/  BSSY B1, `(.L_x_472) ;  /* 0x0000006000017945 */ /* 0x000fe80003800000 */
[----:B------:R0:W-:Y:S01]  /*11860*/  @!P3 STG.E.U8 desc[UR36][R6.64+0xb8], R3 ;  /* 0x0000b8030600b986 */ /* 0x0001e2000c101124 */
[----:B------:R-:W-:Y:S05]  /*11870*/  @P5 BRA `(.L_x_473) ;  /* 0x00000000000c5947 */ /* 0x000fea0003800000 */
[----:B------:R-:W0:Y:S02]  /*11880*/  LDG.E.U8 R16, desc[UR36][R14.64+0xb9] ;  /* 0x0000b9240e107981 */ /* 0x000e24000c1e1100 */
[----:B0-----:R-:W-:-:S05]  /*11890*/  PRMT R3, R16, 0x8880, RZ ;  /* 0x0000888010037816 */ /* 0x001fca00000000ff */
[----:B------:R-:W-:-:S07]  /*118a0*/  IMAD R2, R3, R18, RZ ;  /* 0x0000001203027224 */ /* 0x000fce00078e02ff */
.L_x_473:
[----:B------:R-:W-:Y:S05]  /*118b0*/  BSYNC B1 ;  /* 0x0000000000017941 */ /* 0x000fea0003800000 */
.L_x_472:
[----:B------:R-:W-:Y:S01]  /*118c0*/  @!P5 IMAD R117, R117, R17, R2 ;  /* 0x000000117575d224 */ /* 0x000fe200078e0202 */
[----:B------:R-:W-:Y:S04]  /*118d0*/  BSSY B1, `(.L_x_474) ;  /* 0x0000006000017945 */ /* 0x000fe80003800000 */
[----:B------:R0:W-:Y:S01]  /*118e0*/  @!P5 STG.E.U8 desc[UR36][R6.64+0xb9], R117 ;  /* 0x0000b9750600d986 */ /* 0x0001e2000c101124 */
[----:B------:R-:W-:Y:S05]  /*118f0*/  @P6 BRA `(.L_x_475) ;  /* 0x00000000000c6947 */ /* 0x000fea0003800000 */
[----:B------:R-:W0:Y:S02]  /*11900*/  LDG.E.U8 R16, desc[UR36][R154.64+0xb8] ;  /* 0x0000b8249a107981 */ /* 0x000e24000c1e1100 */
[----:B0-----:R-:W-:-:S05]  /*11910*/  PRMT R3, R16, 0x8880, RZ ;  /* 0x0000888010037816 */ /* 0x001fca00000000ff */
[----:B------:R-:W-:-:S07]  /*11920*/  IMAD R2, R3, R18, RZ ;  /* 0x0000001203027224 */ /* 0x000fce00078e02ff */
.L_x_475:
[----:B------:R-:W-:Y:S05]  /*11930*/  BSYNC B1 ;  /* 0x0000000000017941 */ /* 0x000fea0003800000 */
.L_x_474:
[----:B0-----:R-:W-:Y:S01]  /*11940*/  @!P6 IMAD R3, R118, R17, R2 ;  /* 0x000000117603e224 */ /* 0x001fe200078e0202 */
[----:B------:R-:W-:Y:S04]  /*11950*/  BSSY B1, `(.L_x_476) ;  /* 0x0000006000017945 */ /* 0x000fe80003800000 */
[----:B------:R0:W-:Y:S01]  /*11960*/  @!P6 STG.E.U8 desc[UR36][R8.64+0xb8], R3 ;  /* 0x0000b8030800e986 */ /* 0x0001e2000c101124 */
[----:B------:R-:W-:Y:S05]  /*11970*/  @P1 BRA `(.L_x_477) ;  /* 0x00000000000c1947 */ /* 0x000fea0003800000 */
[----:B------:R-:W0:Y:S02]  /*11980*/  LDG.E.U8 R16, desc[UR36][R154.64+0xb9] ;  /* 0x0000b9249a107981 */ /* 0x000e24000c1e1100 */
[----:B0-----:R-:W-:-:S05]  /*11990*/  PRMT R3, R16, 0x8880, RZ ;  /* 0x0000888010037816 */ /* 0x001fca00000000ff */
[----:B------:R-:W-:-:S07]  /*119a0*/  IMAD R2, R3, R18, RZ ;  /* 0x0000001203027224 */ /* 0x000fce00078e02ff */
.L_x_477:
[----:B------:R-:W-:Y:S05]  /*119b0*/  BSYNC B1 ;  /* 0x0000000000017941 */ /* 0x000fea0003800000 */
.L_x_476:
        /* <DEDUP_REMOVED lines=12> */
.L_x_479:
[----:B------:R-:W-:Y:S05]  /*11a80*/  BSYNC B1 ;  /* 0x0000000000017941 */ /* 0x000fea0003800000 */
.L_x_478:
[----:B0-----:R-:W-:Y:S01]  /*11a90*/  @!P4 IMAD R3, R120, R17, R2 ;  /* 0x000000117803c224 */ /* 0x001fe200078e0202 */
[----:B------:R-:W-:Y:S04]  /*11aa0*/  BSSY B1, `(.L_x_480) ;  /* 0x0000006000017945 */ /* 0x000fe80003800000 */
[----:B------:R0:W-:Y:S01]  /*11ab0*/  @!P4 STG.E.U8 desc[UR36][R6.64+0xc0], R3 ;  /* 0x0000c0030600c986 */ /* 0x0001e2000c101124 */
[----:B------:R-:W-:Y:S05]  /*11ac0*/  @P3 BRA `(.L_x_481) ;  /* 0x00000000000c3947 */ /* 0x000fea0003800000 */
[----:B------:R-:W0:Y:S02]  /*11ad0*/  LDG.E.U8 R16, desc[UR36][R14.64+0xc1] ;  /* 0x0000c1240e107981 */ /* 0x000e24000c1e1100 */
[----:B0-----:R-:W-:-:S05]  /*11ae0*/  PRMT R3, R16, 0x8880, RZ ;  /* 0x0000888010037816 */ /* 0x001fca00000000ff */
[----:B------:R-:W-:-:S07]  /*11af0*/  IMAD R2, R3, R18, RZ ;  /* 0x0000001203027224 */ /* 0x000fce00078e02ff */
.L_x_481:
[----:B------:R-:W-:Y:S05]  /*11b00*/  BSYNC B1 ;  /* 0x0000000000017941 */ /* 0x000fea0003800000 */
.L_x_480:
[----:B------:R-:W-:Y:S01]  /*11b10*/  @!P3 IMAD R121, R121, R17, R2 ;  /* 0x000000117979b224 */ /* 0x000fe200078e0202 */
[----:B------:R-:W-:Y:S04]  /*11b20*/  BSSY B1, `(.L_x_482) ;  /* 0x0000006000017945 */ /* 0x000fe80003800000 */
[----:B------:R0:W-:Y:S01]  /*11b30*/  @!P3 STG.E.U8 desc[UR36][R6.64+0xc1], R121 ;  /* 0x0000c1790600b986 */ /* 0x0001e2000c101124 */
[----:B------:R-:W-:Y:S05]  /*11b40*/  @P5 BRA `(.L_x_483) ;  /* 0x00000000000c5947 */ /* 0x000fea0003800000 */
[----:B------:R-:W0:Y:S02]  /*11b50*/  LDG.E.U8 R16, desc[UR36][R154.64+0xc0] ;  /* 0x0000c0249a107981 */ /* 0x000e24000c1e1100 */
[----:B0-----:R-:W-:-:S05]  /*11b60*/  PRMT R3, R16, 0x8880, RZ ;  /* 0x0000888010037816 */ /* 0x001fca00000000ff */
[----:B------:R-:W-:-:S07]  /*11b70*/  IMAD R2, R3, R18, RZ ;  /* 0x0000001203027224 */ /* 0x000fce00078e02ff */
.L_x_483:
[----:B------:R-:W-:Y:S05]  /*11b80*/  BSYNC B1 ;  /* 0x0000000000017941 */ /* 0x000fea0003800000 */
.L_x_482:
[----:B0-----:R-:W-:Y:S01]  /*11b90*/  @!P5 IMAD R3, R122, R17, R2 ;  /* 0x000000117a03d224 */ /* 0x001fe200078e0202 */
[----:B------:R-:W-:Y:S04]  /*11ba0*/  BSSY B1, `(.L_x_484) ;  /* 0x0000006000017945 */ /* 0x000fe80003800000 */
[----:B------:R0:W-:Y:S01]  /*11bb0*/  @!P5 STG.E.U8 desc[UR36][R8.64+0xc0], R3 ;  /* 0x0000c0030800d986 */ /* 0x0001e2000c101124 */
[----:B------:R-:W-:Y:S05]  /*11bc0*/  @P6 BRA `(.L_x_485) ;  /* 0x00000000000c6947 */ /* 0x000fea0003800000 */
[----:B------:R-:W0:Y:S02]  /*11bd0*/  LDG.E.U8 R16, desc[UR36][R154.64+0xc1] ;  /* 0x0000c1249a107981 */ /* 0x000e24000c1e1100 */
[----:B0-----:R-:W-:-:S05]  /*11be0*/  PRMT R3, R16, 0x8880, RZ ;  /* 0x0000888010037816 */ /* 0x001fca00000000ff */
[----:B------:R-:W-:-:S07]  /*11bf0*/  IMAD R2, R3, R18, RZ ;  /* 0x0000001203027224 */ /* 0x000fce00078e02ff */
.L_x_485:
[----:B------:R-:W-:Y:S05]  /*11c00*/  BSYNC B1 ;  /* 0x0000000000017941 */ /* 0x000fea0003800000 */
.L_x_484:
[----:B------:R-:W-:Y:S01]  /*11c10*/  @!P6 IMAD R123, R123, R17, R2 ;  /* 0x000000117b7be224 */ /* 0x000fe200078e0202 */
[----:B------:R-:W-:Y:S04]  /*11c20*/  BSSY B1, `(.L_x_486) ;  /* 0x0000006000017945 */ /* 0x000fe80003800000 */
[----:B------:R0:W-:Y:S01]  /*11c30*/  @!P6 STG.E.U8 desc[UR36][R8.64+0xc1], R123 ;  /* 0x0000c17b0800e986 */ /* 0x0001e2000c101124 */
[----:B------:R-:W-:Y:S05]  /*11c40*/  @P1 BRA `(.L_x_487) ;  /* 0x00000000000c1947 */ /* 0x000fea0003800000 */
[----:B------:R-:W0:Y:S02]  /*11c50*/  LDG.E.U8 R16, desc[UR36][R14.64+0xc8] ;  /* 0x0000c8240e107981 */ /* 0x000e24000c1e1100 */
[----:B0-----:R-:W-:-:S05]  /*11c60*/  PRMT R3, R16, 0x8880, RZ ;  /* 0x0000888010037816 */ /* 0x001fca00000000ff */
[----:B------:R-:W-:-:S07]  /*11c70*/  IMAD R2, R3, R18, RZ ;  /* 0x0000001203027224 */ /* 0x000fce00078e02ff */
.L_x_487:
[----:B------:R-:W-:Y:S05]  /*11c80*/  BSYNC B1 ;  /* 0x0000000000017941 */ /* 0x000fea0003800000 */
.L_x_486:
        /* <DEDUP_REMOVED lines=12> */
.L_x_489:
[----:B------:R-:W-:Y:S05]  /*11d50*/  BSYNC B1 ;  /* 0x0000000000017941 */ /* 0x000fea0003800000 */
.L_x_488:
[----:B------:R-:W-:Y:S01]  /*11d60*/  @!P4 IMAD R125, R125, R17, R2 ;  /* 0x000000117d7dc224 */ /* 0x000fe200078e0202 */
[----:B------:R-:W-:Y:S04]  /*11d70*/  BSSY B1, `(.L_x_490) ;  /* 0x0000006000017945 */ /* 0x000fe80003800000 */
[----:B------:R0:W-:Y:S01]  /*11d80*/  @!P4 STG.E.U8 desc[UR36][R6.64+0xc9], R125 ;  /* 0x0000c97d0600c986 */ /* 0x0001e2000c101124 */
[----:B------:R-:W-:Y:S05]  /*11d90*/  @P3 BRA `(.L_x_491) ;  /* 0x00000000000c3947 */ /* 0x000fea0003800000 */
[----:B------:R-:W0:Y:S02]  /*11da0*/  LDG.E.U8 R16, desc[UR36][R154.64+0xc8] ;  /* 0x0000c8249a107981 */ /* 0x000e24000c1e1100 */
[----:B0-----:R-:W-:-:S05]  /*11db0*/  PRMT R3, R16, 0x8880, RZ ;  /* 0x0000888010037816 */ /* 0x001fca00000000ff */
[----:B------:R-:W-:-:S07]  /*11dc0*/  IMAD R2, R3, R18, RZ ;  /* 0x0000001203027224 */ /* 0x000fce00078e02ff */
.L_x_491:
[----:B------:R-:W-:Y:S05]  /*11dd0*/  BSYNC B1 ;  /* 0x0000000000017941 */ /* 0x000fea0003800000 */
.L_x_490:
[----:B0-----:R-:W-:Y:S01]  /*11de0*/  @!P3 IMAD R3, R126, R17, R2 ;  /* 0x000000117e03b224 */ /* 0x001fe200078e0202 */
[----:B------:R-:W-:Y:S04]  /*11df0*/  BSSY B1, `(.L_x_492) ;  /* 0x0000006000017945 */ /* 0x000fe80003800000 */
[----:B------:R0:W-:Y:S01]  /*11e00*/  @!P3 STG.E.U8 desc[UR36][R8.64+0xc8], R3 ;  /* 0x0000c8030800b986 */ /* 0x0001e2000c101124 */
[----:B------:R-:W-:Y:S05]  /*11e10*/  @P5 BRA `(.L_x_493) ;  /* 0x00000000000c5947 */ /* 0x000fea0003800000 */
[----:B------:R-:W0:Y:S02]  /*11e20*/  LDG.E.U8 R16, desc[UR36][R154.64+0xc9] ;  /* 0x0000c9249a107981 */ /* 0x000e24000c1e1100 */
[----:B0-----:R-:W-:-:S05]  /*11e30*/  PRMT R3, R16, 0x8880, RZ ;  /* 0x0000888010037816 */ /* 0x001fca00000000ff */
[----:B------:R-:W-:-:S07]  /*11e40*/  IMAD R2, R3, R18, RZ ;  /* 0x0000001203027224 */ /* 0x000fce00078e02ff */
.L_x_493:
[----:B------:R-:W-:Y:S05]  /*11e50*/  BSYNC B1 ;  /* 0x0000000000017941 */ /* 0x000fea0003800000 */
.L_x_492:
[----:B------:R-:W-:Y:S01]  /*11e60*/  @!P5 IMAD R127, R127, R17, R2 ;  /* 0x000000117f7fd224 */ /* 0x000fe200078e0202 */
[----:B------:R-:W-:Y:S04]  /*11e70*/  BSSY B1, `(.L_x_494) ;  /* 0x0000006000017945 */ /* 0x000fe80003800000 */
[----:B------:R0:W-:Y:S01]  /*11e80*/  @!P5 STG.E.U8 desc[UR36][R8.64+0xc9], R127 ;  /* 0x0000c97f0800d986 */ /* 0x0001e2000c101124 */
[----:B------:R-:W-:Y:S05]  /*11e90*/  @P6 BRA `(.L_x_495) ;  /* 0x00000000000c6947 */ /* 0x000fea0003800000 */
[----:B------:R-:W0:Y:S02]  /*11ea0*/  LDG.E.U8 R16, desc[UR36][R14.64+0xd0] ;  /* 0x0000d0240e107981 */ /* 0x000e24000c1e1100 */
[----:B0-----:R-:W-:-:S05]  /*11eb0*/  PRMT R3, R16, 0x8880, RZ ;  /* 0x0000888010037816 */ /* 0x001fca00000000ff */
[----:B------:R-:W-:-:S07]  /*11ec0*/  IMAD R2, R3, R18, RZ ;  /* 0x0000001203027224 */ /* 0x000fce00078e02ff */
.L_x_495:
[----:B------:R-:W-:Y:S05]  /*11ed0*/  BSYNC B1 ;  /* 0x0000000000017941 */ /* 0x000fea0003800000 */
.L_x_494:
[----:B0-----:R-:W-:Y:S01]  /*11ee0*/  @!P6 IMAD R3, R128, R17, R2 ;  /* 0x000000118003e224 */ /* 0x001fe200078e0202 */
[----:B------:R-:W-:Y:S04]  /*11ef0*/  BSSY B1, `(.L_x_496) ;  /* 0x0000006000017945 */ /* 0x000fe80003800000 */
[----:B------:R0:W-:Y:S01]  /*11f00*/  @!P6 STG.E.U8 desc[UR36][R6.64+0xd0], R3 ;  /* 0x0000d0030600e986 */ /* 0x0001e2000c101124 */
[----:B------:R-:W-:Y:S05]  /*11f10*/  @P1 BRA `(.L_x_497) ;  /* 0x00000000000c1947 */ /* 0x000fea0003800000 */
[----:B------:R-:W0:Y:S02]  /*11f20*/  LDG.E.U8 R16, desc[UR36][R14.64+0xd1] ;  /* 0x0000d1240e107981 */ /* 0x000e24000c1e1100 */
[----:B0-----:R-:W-:-:S05]  /*11f30*/  PRMT R3, R16, 0x8880, RZ ;  /* 0x0000888010037816 */ /* 0x001fca00000000ff */
[----:B------:R-:W-:-:S07]  /*11f40*/  IMAD R2, R3, R18, RZ ;  /* 0x0000001203027224 */ /* 0x000fce00078e02ff */
.L_x_497:
[----:B------:R-:W-:Y:S05]  /*11f50*/  BSYNC B1 ;  /* 0x0000000000017941 */ /* 0x000fea0003800000 */
.L_x_496:
        /* <DEDUP_REMOVED lines=12> */
.L_x_499:
[----:B------:R-:W-:Y:S05]  /*12020*/  BSYNC B1 ;  /* 0x0000000000017941 */ /* 0x000fea0003800000 */
.L_x_498:
[----:B0-----:R-:W-:Y:S01]  /*12030*/  @!P4 IMAD R3, R130, R17, R2 ;  /* 0x000000118203c224 */ /* 0x001fe200078e0202 */
[----:B------:R-:W-:Y:S04]  /*12040*/  BSSY B1, `(.L_x_500) ;  /* 0x0000006000017945 */ /* 0x000fe80003800000 */
[----:B------:R0:W-:Y:S01]  /*12050*/  @!P4 STG.E.U8 desc[UR36][R8.64+0xd0], R3 ;  /* 0x0000d0030800c986 */ /* 0x0001e2000c101124 */
[----:B------:R-:W-:Y:S05]  /*12060*/  @P3 BRA `(.L_x_501) ;  /* 0x00000000000c3947 */ /* 0x000fea0003800000 */
[----:B------:R-:W0:Y:S02]  /*12070*/  LDG.E.U8 R16, desc[UR36][R154.64+0xd1] ;  /* 0x0000d1249a107981 */ /* 0x000e24000c1e1100 */
[----:B0-----:R-:W-:-:S05]  /*12080*/  PRMT R3, R16, 0x8880, RZ ;  /* 0x0000888010037816 */ /* 0x001fca00000000ff */
[----:B------:R-:W-:-:S07]  /*12090*/  IMAD R2, R3, R18, RZ ;  /* 0x0000001203027224 */ /* 0x000fce00078e02ff */
.L_x_501:
[----:B------:R-:W-:Y:S05]  /*120a0*/  BSYNC B1 ;  /* 0x0000000000017941 */ /* 0x000fea0003800000 */
.L_x_500:
[----:B------:R-:W-:Y:S01]  /*120b0*/  @!P3 IMAD R131, R131, R17, R2 ;  /* 0x000000118383b224 */ /* 0x000fe200078e0202 */
[----:B------:R-:W-:Y:S04]  /*120c0*/  BSSY B1, `(.L_x_502) ;  /* 0x0000006000017945 */ /* 0x000fe80003800000 */
[----:B------:R0:W-:Y:S01]  /*120d0*/  @!P3 STG.E.U8 desc[UR36][R8.64+0xd1], R131 ;  /* 0x0000d1830800b986 */ /* 0x0001e2000c101124 */
[----:B------:R-:W-:Y:S05]  /*120e0*/  @P5 BRA `(.L_x_503) ;  /* 0x00000000000c5947 */ /* 0x000fea0003800000 */
[----:B------:R-:W0:Y:S02]  /*120f0*/  LDG.E.U8 R16, desc[UR36][R14.64+0xd8] ;  /* 0x0000d8240e107981 */ /* 0x000e24000c1e1100 */
[----:B0-----:R-:W-:-:S05]  /*12100*/  PRMT R3, R16, 0x8880, RZ ;  /* 0x0000888010037816 */ /* 0x001fca00000000ff */
[----:B------:R-:W-:-:S07]  /*12110*/  IMAD R2, R3, R18, RZ ;  /* 0x0000001203027224 */ /* 0x000fce00078e02ff */
.L_x_503:
[----:B------:R-:W-:Y:S05]  /*12120*/  BSYNC B1 ;  /* 0x0000000000017941 */ /* 0x000fea0003800000 */
.L_x_502:
[----:B0-----:R-:W-:Y:S01]  /*12130*/  @!P5 IMAD R3, R132, R17, R2 ;  /* 0x000000118403d224 */ /* 0x001fe200078e0202 */
[----:B------:R-:W-:Y:S04]  /*12140*/  BSSY B1, `(.L_x_504) ;  /* 0x0000006000017945 */ /* 0x000fe80003800000 */
[----:B------:R0:W-:Y:S01]  /*12150*/  @!P5 STG.E.U8 desc[UR36][R6.64+0xd8], R3 ;  /* 0x0000d8030600d986 */ /* 0x0001e2000c101124 */
[----:B------:R-:W-:Y:S05]  /*12160*/  @P6 BRA `(.L_x_505) ;  /* 0x00000000000c6947 */ /* 0x000fea0003800000 */
[----:B------:R-:W0:Y:S02]  /*12170*/  LDG.E.U8 R16, desc[UR36][R14.64+0xd9] ;  /* 0x0000d9240e107981 */ /* 0x000e24000c1e1100 */
[----:B0-----:R-:W-:-:S05]  /*12180*/  PRMT R3, R16, 0x8880, RZ ;  /* 0x0000888010037816 */ /* 0x001fca00000000ff */
[----:B------:R-:W-:-:S07]  /*12190*/  IMAD R2, R3, R18, RZ ;  /* 0x0000001203027224 */ /* 0x000fce00078e02ff */
.L_x_505:
[----:B------:R-:W-:Y:S05]  /*121a0*/  BSYNC B1 ;  /* 0x0000000000017941 */ /* 0x000fea0003800000 */
.L_x_504:
[----:B------:R-:W-:Y:S01]  /*121b0*/  @!P6 IMAD R133, R133, R17, R2 ;  /* 0x000000118585e224 */ /* 0x000fe200078e0202 */
[----:B------:R-:W-:Y:S04]  /*121c0*/  BSSY B1, `(.L_x_506) ;  /* 0x0000006000017945 */ /* 0x000fe80003800000 */
[----:B------:R0:W-:Y:S01]  /*121d0*/  @!P6 STG.E.U8 desc[UR36][R6.64+0xd9], R133 ;  /* 0x0000d9850600e986 */ /* 0x0001e2000c101124 */
[----:B------:R-:W-:Y:S05]  /*121e0*/  @P1 BRA `(.L_x_507) ;  /* 0x00000000000c1947 */ /* 0x000fea0003800000 */
[----:B------:R-:W0:Y:S02]  /*121f0*/  LDG.E.U8 R16, desc[UR36][R154.64+0xd8] ;  /* 0x0000d8249a107981 */ /* 0x000e24000c1e1100 */
[----:B0-----:R-:W-:-:S05]  /*12200*/  PRMT R3, R16, 0x8880, RZ ;  /* 0x0000888010037816 */ /* 0x001fca00000000ff */
[----:B------:R-:W-:-:S07]  /*12210*/  IMAD R2, R3, R18, RZ ;  /* 0x0000001203027224 */ /* 0x000fce00078e02ff */
.L_x_507:
[----:B------:R-:W-:Y:S05]  /*12220*/  BSYNC B1 ;  /* 0x0000000000017941 */ /* 0x000fea0003800000 */
.L_x_506:
        /* <DEDUP_REMOVED lines=12> */
.L_x_509:
[----:B------:R-:W-:Y:S05]  /*122f0*/  BSYNC B1 ;  /* 0x0000000000017941 */ /* 0x000fea0003800000 */
.L_x_508:
[----:B------:R-:W-:Y:S01]  /*12300*/  @!P4 IMAD R135, R135, R17, R2 ;  /* 0x000000118787c224 */ /* 0x000fe200078e0202 */
[----:B------:R-:W-:Y:S04]  /*12310*/  BSSY B1, `(.L_x_510) ;  /* 0x0000006000017945 */ /* 0x000fe80003800000 */
[----:B------:R0:W-:Y:S01]  /*12320*/  @!P4 STG.E.U8 desc[UR36][R8.64+0xd9], R135 ;  /* 0x0000d9870800c986 */ /* 0x0001e2000c101124 */
[----:B------:R-:W-:Y:S05]  /*12330*/  @P3 BRA `(.L_x_511) ;  /* 0x00000000000c3947 */ /* 0x000fea0003800000 */
[----:B------:R-:W0:Y:S02]  /*12340*/  LDG.E.U8 R16, desc[UR36][R14.64+0xe0] ;  /* 0x0000e0240e107981 */ /* 0x000e24000c1e1100 */
[----:B0-----:R-:W-:-:S05]  /*12350*/  PRMT R3, R16, 0x8880, RZ ;  /* 0x0000888010037816 */ /* 0x001fca00000000ff */
[----:B------:R-:W-:-:S07]  /*12360*/  IMAD R2, R3, R18, RZ ;  /* 0x0000001203027224 */ /* 0x000fce00078e02ff */
.L_x_511:
[----:B------:R-:W-:Y:S05]  /*12370*/  BSYNC B1 ;  /* 0x0000000000017941 */ /* 0x000fea0003800000 */
.L_x_510:
[----:B0-----:R-:W-:Y:S01]  /*12380*/  @!P3 IMAD R3, R136, R17, R2 ;  /* 0x000000118803b224 */ /* 0x001fe200078e0202 */
[----:B------:R-:W-:Y:S04]  /*12390*/  BSSY B1, `(.L_x_512) ;  /* 0x0000006000017945 */ /* 0x000fe80003800000 */
[----:B------:R0:W-:Y:S01]  /*123a0*/  @!P3 STG.E.U8 desc[UR36][R6.64+0xe0], R3 ;  /* 0x0000e0030600b986 */ /* 0x0001e2000c101124 */
[----:B------:R-:W-:Y:S05]  /*123b0*/  @P5 BRA `(.L_x_513) ;  /* 0x00000000000c5947 */ /* 0x000fea0003800000 */
[----:B------:R-:W0:Y:S02]  /*123c0*/  LDG.E.U8 R16, desc[UR36][R14.64+0xe1] ;  /* 0x0000e1240e107981 */ /* 0x000e24000c1e1100 */
[----:B0-----:R-:W-:-:S05]  /*123d0*/  PRMT R3, R16, 0x8880, RZ ;  /* 0x0000888010037816 */ /* 0x001fca00000000ff */
[----:B------:R-:W-:-:S07]  /*123e0*/  IMAD R2, R3, R18, RZ ;  /* 0x0000001203027224 */ /* 0x000fce00078e02ff */
.L_x_513:
[----:B------:R-:W-:Y:S05]  /*123f0*/  BSYNC B1 ;  /* 0x0000000000017941 */ /* 0x000fea0003800000 */
.L_x_512:
[----:B------:R-:W-:Y:S01]  /*12400*/  @!P5 IMAD R137, R137, R17, R2 ;  /* 0x000000118989d224 */ /* 0x000fe200078e0202 */
[----:B------:R-:W-:Y:S04]  /*12410*/  BSSY B1, `(.L_x_514) ;  /* 0x0000006000017945 */ /* 0x000fe80003800000 */
[----:B------:R0:W-:Y:S01]  /*12420*/  @!P5 STG.E.U8 desc[UR36][R6.64+0xe1], R137 ;  /* 0x0000e1890600d986 */ /* 0x0001e2000c101124 */
[----:B------:R-:W-:Y:S05]  /*12430*/  @P6 BRA `(.L_x_515) ;  /* 0x00000000000c6947 */ /* 0x000fea0003800000 */
[----:B------:R-:W0:Y:S02]  /*12440*/  LDG.E.U8 R16, desc[UR36][R154.64+0xe0] ;  /* 0x0000e0249a107981 */ /* 0x000e24000c1e1100 */
[----:B0-----:R-:W-:-:S05]  /*12450*/  PRMT R3, R16, 0x8880, RZ ;  /* 0x0000888010037816 */ /* 0x001fca00000000ff */
[----:B------:R-:W-:-:S07]  /*12460*/  IMAD R2, R3, R18, RZ ;  /* 0x0000001203027224 */ /* 0x000fce00078e02ff */
.L_x_515:
[----:B------:R-:W-:Y:S05]  /*12470*/  BSYNC B1 ;  /* 0x0000000000017941 */ /* 0x000fea0003800000 */
.L_x_514:
[----:B0-----:R-:W-:Y:S01]  /*12480*/  @!P6 IMAD R3, R138, R17, R2 ;  /* 0x000000118a03e224 */ /* 0x001fe200078e0202 */
[----:B------:R-:W-:Y:S04]  /*12490*/  BSSY B1, `(.L_x_516) ;  /* 0x0000006000017945 */ /* 0x000fe80003800000 */
[----:B------:R0:W-:Y:S01]  /*124a0*/  @!P6 STG.E.U8 desc[UR36][R8.64+0xe0], R3 ;  /* 0x0000e0030800e986 */ /* 0x0001e2000c101124 */
[----:B------:R-:W-:Y:S05]  /*124b0*/  @P1 BRA `(.L_x_517) ;  /* 0x00000000000c1947 */ /* 0x000fea0003800000 */
[----:B------:R-:W0:Y:S02]  /*124c0*/  LDG.E.U8 R16, desc[UR36][R154.64+0xe1] ;  /* 0x0000e1249a107981 */ /* 0x000e24000c1e1100 */
[----:B0-----:R-:W-:-:S05]  /*124d0*/  PRMT R3, R16, 0x8880, RZ ;  /* 0x0000888010037816 */ /* 0x001fca00000000ff */
[----:B------:R-:W-:-:S07]  /*124e0*/  IMAD R2, R3, R18, RZ ;  /* 0x0000001203027224 */ /* 0x000fce00078e02ff */
.L_x_517:
[----:B------:R-:W-:Y:S05]  /*124f0*/  BSYNC B1 ;  /* 0x0000000000017941 */ /* 0x000fea0003800000 */
.L_x_516:
        /* <DEDUP_REMOVED lines=12> */
.L_x_519:
[----:B------:R-:W-:Y:S05]  /*125c0*/  BSYNC B1 ;  /* 0x0000000000017941 */ /* 0x000fea0003800000 */
.L_x_518:
[----:B0-----:R-:W-:Y:S01]  /*125d0*/  @!P5 IMAD R3, R140, R17, R2 ;  /* 0x000000118c03d224 */ /* 0x001fe200078e0202 */
[----:B------:R-:W-:Y:S04]  /*125e0*/  BSSY B1, `(.L_x_520) ;  /* 0x0000006000017945 */ /* 0x000fe80003800000 */
[----:B------:R0:W-:Y:S01]  /*125f0*/  @!P5 STG.E.U8 desc[UR36][R6.64+0xe8], R3 ;  /* 0x0000e8030600d986 */ /* 0x0001e2000c101124 */
[----:B------:R-:W-:Y:S05]  /*12600*/  @P3 BRA `(.L_x_521) ;  /* 0x00000000000c3947 */ /* 0x000fea0003800000 */
[----:B------:R-:W0:Y:S02]  /*12610*/  LDG.E.U8 R16, desc[UR36][R14.64+0xe9] ;  /* 0x0000e9240e107981 */ /* 0x000e24000c1e1100 */
[----:B0-----:R-:W-:-:S05]  /*12620*/  PRMT R3, R16, 0x8880, RZ ;  /* 0x0000888010037816 */ /* 0x001fca00000000ff */
[----:B------:R-:W-:-:S07]  /*12630*/  IMAD R2, R3, R18, RZ ;  /* 0x0000001203027224 */ /* 0x000fce00078e02ff */
.L_x_521:
[----:B------:R-:W-:Y:S05]  /*12640*/  BSYNC B1 ;  /* 0x0000000000017941 */ /* 0x000fea0003800000 */
.L_x_520:
[----:B------:R-:W-:Y:S01]  /*12650*/  @!P3 IMAD R141, R141, R17, R2 ;  /* 0x000000118d8db224 */ /* 0x000fe200078e0202 */
[----:B------:R-:W-:Y:S04]  /*12660*/  BSSY B1, `(.L_x_522) ;  /* 0x0000006000017945 */ /* 0x000fe80003800000 */
[----:B------:R0:W-:Y:S01]  /*12670*/  @!P3 STG.E.U8 desc[UR36][R6.64+0xe9], R141 ;  /* 0x0000e98d0600b986 */ /* 0x0001e2000c101124 */
[----:B------:R-:W-:Y:S05]  /*12680*/  @P1 BRA `(.L_x_523) ;  /* 0x00000000000c1947 */ /* 0x000fea0003800000 */
[----:B------:R-:W0:Y:S02]  /*12690*/  LDG.E.U8 R16, desc[UR36][R154.64+0xe8] ;  /* 0x0000e8249a107981 */ /* 0x000e24000c1e1100 */
[----:B0-----:R-:W-:-:S05]  /*126a0*/  PRMT R3, R16, 0x8880, RZ ;  /* 0x0000888010037816 */ /* 0x001fca00000000ff */
[----:B------:R-:W-:-:S07]  /*126b0*/  IMAD R2, R3, R18, RZ ;  /* 0x0000001203027224 */ /* 0x000fce00078e02ff */
.L_x_523:
[----:B------:R-:W-:Y:S05]  /*126c0*/  BSYNC B1 ;  /* 0x0000000000017941 */ /* 0x000fea0003800000 */
.L_x_522:
[----:B0-----:R-:W-:Y:S01]  /*126d0*/  @!P1 IMAD R3, R142, R17, R2 ;  /* 0x000000118e039224 */ /* 0x001fe200078e0202 */
[----:B------:R-:W-:Y:S04]  /*126e0*/  BSSY B1, `(.L_x_524) ;  /* 0x0000006000017945 */ /* 0x000fe80003800000 */
[----:B------:R0:W-:Y:S01]  /*126f0*/  @!P1 STG.E.U8 desc[UR36][R8.64+0xe8], R3 ;  /* 0x0000e80308009986 */ /* 0x0001e2000c101124 */
[----:B------:R-:W-:Y:S05]  /*12700*/  @P6 BRA `(.L_x_525) ;  /* 0x00000000000c6947 */ /* 0x000fea0003800000 */
[----:B------:R-:W0:Y:S02]  /*12710*/  LDG.E.U8 R16, desc[UR36][R154.64+0xe9] ;  /* 0x0000e9249a107981 */ /* 0x000e24000c1e1100 */
[----:B0-----:R-:W-:-:S05]  /*12720*/  PRMT R3, R16, 0x8880, RZ ;  /* 0x0000888010037816 */ /* 0x001fca00000000ff */
[----:B------:R-:W-:-:S07]  /*12730*/  IMAD R2, R3, R18, RZ ;  /* 0x0000001203027224 */ /* 0x000fce00078e02ff */
.L_x_525:
[----:B------:R-:W-:Y:S05]  /*12740*/  BSYNC B1 ;  /* 0x0000000000017941 */ /* 0x000fea0003800000 */
.L_x_524:
[----:B------:R-:W-:Y:S01]  /*12750*/  @!P6 IMAD R143, R143, R17, R2 ;  /* 0x000000118f8fe224 */ /* 0x000fe200078e0202 */
[----:B------:R-:W-:Y:S04]  /*12760*/  BSSY B1, `(.L_x_526) ;  /* 0x0000006000017945 */ /* 0x000fe80003800000 */
[----:B------:R0:W-:Y:S01]  /*12770*/  @!P6 STG.E.U8 desc[UR36][R8.64+0xe9], R143 ;  /* 0x0000e98f0800e986 */ /* 0x0001e2000c101124 */
[----:B------:R-:W-:Y:S05]  /*12780*/  @P4 BRA `(.L_x_527) ;  /* 0x00000000000c4947 */ /* 0x000fea0003800000 */
[----:B------:R-:W0:Y:S02]  /*12790*/  LDG.E.U8 R16, desc[UR36][R14.64+0xf0] ;  /* 0x0000f0240e107981 */ /* 0x000e24000c1e1100 */
[----:B0-----:R-:W-:-:S05]  /*127a0*/  PRMT R3, R16, 0x8880, RZ ;  /* 0x0000888010037816 */ /* 0x001fca00000000ff */
[----:B------:R-:W-:-:S07]  /*127b0*/  IMAD R2, R3, R18, RZ ;  /* 0x0000001203027224 */ /* 0x000fce00078e02ff */
.L_x_527:
[----:B------:R-:W-:Y:S05]  /*127c0*/  BSYNC B1 ;  /* 0x0000000000017941 */ /* 0x000fea0003800000 */
.L_x_526:
[----:B------:R-:W-:Y:S01]  /*127d0*/  ISETP.LT.OR P3, PT, R0, 0xf2, !P2 ;  /* 0x000000f20000780c */ /* 0x000fe20005761670 */
[----:B0-----:R-:W-:Y:S01]  /*127e0*/  @!P4 IMAD R3, R144, R17, R2 ;  /* 0x000000119003c224 */ /* 0x001fe200078e0202 */
[----:B------:R-:W-:Y:S01]  /*127f0*/  BSSY B1, `(.L_x_528) ;  /* 0x000000b000017945 */ /* 0x000fe20003800000 */
[C---:B------:R-:W-:Y:S02]  /*12800*/  ISETP.LT.OR P1, PT, R0.reuse, 0xf1, !P0 ;  /* 0x000000f10000780c */ /* 0x040fe40004721670 */
[C---:B------:R-:W-:Y:S01]  /*12810*/  ISETP.LT.OR P5, PT, R0.reuse, 0xf2, !P0 ;  /* 0x000000f20000780c */ /* 0x040fe200047a1670 */
[----:B------:R0:W-:Y:S01]  /*12820*/  @!P4 STG.E.U8 desc[UR36][R6.64+0xf0], R3 ;  /* 0x0000f0030600c986 */ /* 0x0001e2000c101124 */
[C---:B------:R-:W-:Y:S02]  /*12830*/  ISETP.LT.OR P4, PT, R0.reuse, 0xf9, !P2 ;  /* 0x000000f90000780c */ /* 0x040fe40005781670 */
[C---:B------:R-:W-:Y:S02]  /*12840*/  ISETP.LT.OR P2, PT, R0.reuse, 0xfa, !P2 ;  /* 0x000000fa0000780c */ /* 0x040fe40005741670 */
[----:B------:R-:W-:-:S02]  /*12850*/  ISETP.LT.OR P6, PT, R0, 0xf9, !P0 ;  /* 0x000000f90000780c */ /* 0x000fc400047c1670 */
[----:B------:R-:W-:Y:S11]  /*12860*/  @P3 BRA `(.L_x_529) ;  /* 0x00000000000c3947 */ /* 0x000ff60003800000 */
[----:B------:R-:W0:Y:S02]  /*12870*/  LDG.E.U8 R16, desc[UR36][R14.64+0xf1] ;  /* 0x0000f1240e107981 */ /* 0x000e24000c1e1100 */
[----:B0-----:R-:W-:-:S05]  /*12880*/  PRMT R3, R16, 0x8880, RZ ;  /* 0x0000888010037816 */ /* 0x001fca00000000ff */
[----:B------:R-:W-:-:S07]  /*12890*/  IMAD R2, R3, R18, RZ ;  /* 0x0000001203027224 */ /* 0x000fce00078e02ff */
.L_x_529:
[----:B------:R-:W-:Y:S05]  /*128a0*/  BSYNC B1 ;  /* 0x0000000000017941 */ /* 0x000fea0003800000 */
.L_x_528:
[----:B------:R-:W-:Y:S01]  /*128b0*/  @!P3 IMAD R145, R145, R17, R2 ;  /* 0x000000119191b224 */ /* 0x000fe200078e0202 */
[----:B------:R-:W-:Y:S04]  /*128c0*/  BSSY B1, `(.L_x_530) ;  /* 0x0000006000017945 */ /* 0x000fe80003800000 */
[----:B------:R0:W-:Y:S01]  /*128d0*/  @!P3 STG.E.U8 desc[UR36][R6.64+0xf1], R145 ;  /* 0x0000f1910600b986 */ /* 0x0001e2000c101124 */
[----:B------:R-:W-:Y:S05]  /*128e0*/  @P1 BRA `(.L_x_531) ;  /* 0x00000000000c1947 */ /* 0x000fea0003800000 */
[----:B------:R-:W0:Y:S02]  /*128f0*/  LDG.E.U8 R16, desc[UR36][R154.64+0xf0] ;  /* 0x0000f0249a107981 */ /* 0x000e24000c1e1100 */
[----:B0-----:R-:W-:-:S05]  /*12900*/  PRMT R3, R16, 0x8880, RZ ;  /* 0x0000888010037816 */ /* 0x001fca00000000ff */
[----:B------:R-:W-:-:S07]  /*12910*/  IMAD R2, R3, R18, RZ ;  /* 0x0000001203027224 */ /* 0x000fce00078e02ff */
.L_x_531:
[----:B------:R-:W-:Y:S05]  /*12920*/  BSYNC B1 ;  /* 0x0000000000017941 */ /* 0x000fea0003800000 */
.L_x_530:
[----:B0-----:R-:W-:Y:S01]  /*12930*/  @!P1 IMAD R3, R146, R17, R2 ;  /* 0x0000001192039224 */ /* 0x001fe200078e0202 */
[----:B------:R-:W-:Y:S04]  /*12940*/  BSSY B1, `(.L_x_532) ;  /* 0x0000006000017945 */ /* 0x000fe80003800000 */
[----:B------:R0:W-:Y:S01]  /*12950*/  @!P1 STG.E.U8 desc[UR36][R8.64+0xf0], R3 ;  /* 0x0000f00308009986 */ /* 0x0001e2000c101124 */
[----:B------:R-:W-:Y:S05]  /*12960*/  @P5 BRA `(.L_x_533) ;  /* 0x00000000000c5947 */ /* 0x000fea0003800000 */
[----:B------:R-:W0:Y:S02]  /*12970*/  LDG.E.U8 R16, desc[UR36][R154.64+0xf1] ;  /* 0x0000f1249a107981 */ /* 0x000e24000c1e1100 */
[----:B0-----:R-:W-:-:S05]  /*12980*/  PRMT R3, R16, 0x8880, RZ ;  /* 0x0000888010037816 */ /* 0x001fca00000000ff */
[----:B------:R-:W-:-:S07]  /*12990*/  IMAD R2, R3, R18, RZ ;  /* 0x0000001203027224 */ /* 0x000fce00078e02ff */
.L_x_533:
[----:B------:R-:W-:Y:S05]  /*129a0*/  BSYNC B1 ;  /* 0x0000000000017941 */ /* 0x000fea0003800000 */
.L_x_532:
[----:B------:R-:W-:Y:S01]  /*129b0*/  @!P5 IMAD R147, R147, R17, R2 ;  /* 0x000000119393d224 */ /* 0x000fe200078e0202 */
[----:B------:R-:W-:Y:S04]  /*129c0*/  BSSY B1, `(.L_x_534) ;  /* 0x0000006000017945 */ /* 0x000fe80003800000 */
[----:B------:R0:W-:Y:S01]  /*129d0*/  @!P5 STG.E.U8 desc[UR36][R8.64+0xf1], R147 ;  /* 0x0000f1930800d986 */ /* 0x0001e2000c101124 */
[----:B------:R-:W-:Y:S05]  /*129e0*/  @P4 BRA `(.L_x_535) ;  /* 0x00000000000c4947 */ /* 0x000fea0003800000 */
[----:B------:R-:W0:Y:S02]  /*129f0*/  LDG.E.U8 R16, desc[UR36][R14.64+0xf8] ;  /* 0x0000f8240e107981 */ /* 0x000e24000c1e1100 */
[----:B0-----:R-:W-:-:S05]  /*12a00*/  PRMT R3, R16, 0x8880, RZ ;  /* 0x0000888010037816 */ /* 0x001fca00000000ff */
[----:B------:R-:W-:-:S07]  /*12a10*/  IMAD R2, R3, R18, RZ ;  /* 0x0000001203027224 */ /* 0x000fce00078e02ff */
.L_x_535:
[----:B------:R-:W-:Y:S05]  /*12a20*/  BSYNC B1 ;  /* 0x0000000000017941 */ /* 0x000fea0003800000 */
.L_x_534:
[----:B0-----:R-:W-:Y:S01]  /*12a30*/  @!P4 IMAD R3, R148, R17, R2 ;  /* 0x000000119403c224 */ /* 0x001fe200078e0202 */
[----:B------:R-:W-:Y:S04]  /*12a40*/  BSSY B1, `(.L_x_536) ;  /* 0x0000006000017945 */ /* 0x000fe80003800000 */
[----:B------:R0:W-:Y:S01]  /*12a50*/  @!P4 STG.E.U8 desc[UR36][R6.64+0xf8], R3 ;  /* 0x0000f8030600c986 */ /* 0x0001e2000c101124 */
[----:B------:R-:W-:Y:S05]  /*12a60*/  @P2 BRA `(.L_x_537) ;  /* 0x00000000000c2947 */ /* 0x000fea0003800000 */
[----:B------:R-:W0:Y:S02]  /*12a70*/  LDG.E.U8 R16, desc[UR36][R14.64+0xf9] ;  /* 0x0000f9240e107981 */ /* 0x000e24000c1e1100 */
[----:B0-----:R-:W-:-:S05]  /*12a80*/  PRMT R3, R16, 0x8880, RZ ;  /* 0x0000888010037816 */ /* 0x001fca00000000ff */
[----:B------:R-:W-:-:S07]  /*12a90*/  IMAD R2, R3, R18, RZ ;  /* 0x0000001203027224 */ /* 0x000fce00078e02ff */
.L_x_537:
[----:B------:R-:W-:Y:S05]  /*12aa0*/  BSYNC B1 ;  /* 0x0000000000017941 */ /* 0x000fea0003800000 */
.L_x_536:
[----:B------:R-:W-:Y:S01]  /*12ab0*/  @!P2 IMAD R149, R149, R17, R2 ;  /* 0x000000119595a224 */ /* 0x000fe200078e0202 */
[----:B------:R-:W-:Y:S04]  /*12ac0*/  BSSY B1, `(.L_x_538) ;  /* 0x0000006000017945 */ /* 0x000fe80003800000 */
[----:B------:R0:W-:Y:S01]  /*12ad0*/  @!P2 STG.E.U8 desc[UR36][R6.64+0xf9], R149 ;  /* 0x0000f9950600a986 */ /* 0x0001e2000c101124 */
[----:B------:R-:W-:Y:S05]  /*12ae0*/  @P6 BRA `(.L_x_539) ;  /* 0x00000000000c6947 */ /* 0x000fea0003800000 */
[----:B------:R-:W0:Y:S02]  /*12af0*/  LDG.E.U8 R16, desc[UR36][R154.64+0xf8] ;  /* 0x0000f8249a107981 */ /* 0x000e24000c1e1100 */
[----:B0-----:R-:W-:-:S05]  /*12b00*/  PRMT R3, R16, 0x8880, RZ ;  /* 0x0000888010037816 */ /* 0x001fca00000000ff */
[----:B------:R-:W-:-:S07]  /*12b10*/  IMAD R2, R3, R18, RZ ;  /* 0x0000001203027224 */ /* 0x000fce00078e02ff */
.L_x_539:
[----:B------:R-:W-:Y:S05]  /*12b20*/  BSYNC B1 ;  /* 0x0000000000017941 */ /* 0x000fea0003800000 */
.L_x_538:
[----:B0-----:R-:W-:Y:S01]  /*12b30*/  @!P6 IMAD R3, R150, R17, R2 ;  /* 0x000000119603e224 */ /* 0x001fe200078e0202 */
[----:B------:R-:W-:Y:S01]  /*12b40*/  ISETP.LT.OR P0, PT, R0, 0xfa, !P0 ;  /* 0x000000fa0000780c */ /* 0x000fe20004701670 */
[----:B------:R-:W-:Y:S03]  /*12b50*/  BSSY B1, `(.L_x_540) ;  /* 0x0000006000017945 */ /* 0x000fe60003800000 */
[----:B------:R0:W-:Y:S09]  /*12b60*/  @!P6 STG.E.U8 desc[UR36][R8.64+0xf8], R3 ;  /* 0x0000f8030800e986 */ /* 0x0001f2000c101124 */
[----:B------:R-:W-:Y:S05]  /*12b70*/  @P0 BRA `(.L_x_541) ;  /* 0x00000000000c0947 */ /* 0x000fea0003800000 */
[----:B------:R-:W0:Y:S02]  /*12b80*/  LDG.E.U8 R16, desc[UR36][R154.64+0xf9] ;  /* 0x0000f9249a107981 */ /* 0x000e24000c1e1100 */
[----:B0-----:R-:W-:-:S05]  /*12b90*/  PRMT R3, R16, 0x8880, RZ ;  /* 0x0000888010037816 */ /* 0x001fca00000000ff */
[----:B------:R-:W-:-:S07]  /*12ba0*/  IMAD R2, R3, R18, RZ ;  /* 0x0000001203027224 */ /* 0x000fce00078e02ff */
.L_x_541:
[----:B------:R-:W-:Y:S05]  /*12bb0*/  BSYNC B1 ;  /* 0x0000000000017941 */ /* 0x000fea0003800000 */
.L_x_540:
[----:B------:R-:W-:Y:S01]  /*12bc0*/  IMAD R151, R151, R17, R2 ;  /* 0x0000001197977224 */ /* 0x000fe200078e0202 */
[----:B------:R-:W-:Y:S06]  /*12bd0*/  @P0 BRA `(.L_x_542) ;  /* 0x0000003800180947 */ /* 0x000fec0003800000 */
[----:B------:R0:W-:Y:S01]  /*12be0*/  STG.E.U8 desc[UR36][R8.64+0xf9], R151 ;  /* 0x0000f99708007986 */ /* 0x0001e2000c101124 */
[----:B------:R-:W-:Y:S05]  /*12bf0*/  BRA `(.L_x_542) ;  /* 0x0000003800107947 */ /* 0x000fea0003800000 */
.L_x_29:
[----:B------:R-:W2:Y:S04]  /*12c00*/  LDL.LU R2, [R1] ;  /* 0x0000000001027983 */ /* 0x000ea80000300800 */
[----:B------:R-:W3:Y:S04]  /*12c10*/  LDL.LU R3, [R1+0xc] ;  /* 0x00000c0001037983 */ /* 0x000ee80000300800 */
[----:B------:R-:W4:Y:S04]  /*12c20*/  LDL.LU R12, [R1+0x14] ;  /* 0x00001400010c7983 */ /* 0x000f280000300800 */
[----:B------:R-:W5:Y:S04]  /*12c30*/  LDL.LU R13, [R1+0x8c] ;  /* 0x00008c00010d7983 */ /* 0x000f680000300800 */
        /* <DEDUP_REMOVED lines=63> */
[----:B------:R-:W5:Y:S01]  /*13030*/  LDL.LU R176, [R1+0x194] ;  /* 0x0001940001b07983 */ /* 0x000f620000300800 */
[----:B------:R-:W-:-:S03]  /*13040*/  ISETP.GE.AND P0, PT, R19, 0x1, PT ;  /* 0x000000011300780c */ /* 0x000fc60003f06270 */
[----:B------:R-:W5:Y:S04]  /*13050*/  LDL.LU R175, [R1+0x198] ;  /* 0x0001980001af7983 */ /* 0x000f680000300800 */
[----:B------:R-:W5:Y:S04]  /*13060*/  LDL.LU R174, [R1+0x19c] ;  /* 0x00019c0001ae7983 */ /* 0x000f680000300800 */
[----:B------:R-:W5:Y:S04]  /*13070*/  LDL.LU R173, [R1+0x1a0] ;  /* 0x0001a00001ad7983 */ /* 0x000f680000300800 */
[----:B------:R-:W5:Y:S01]  /*13080*/  LDL.LU R172, [R1+0x1a4] ;  /* 0x0001a40001ac7983 */ /* 0x000f620000300800 */
[----:B------:R-:W-:-:S03]  /*13090*/  ISETP.LT.OR P1, PT, R0, 0x1, !P0 ;  /* 0x000000010000780c */ /* 0x000fc60004721670 */
        /* <DEDUP_REMOVED lines=13> */
[----:B--2---:R-:W-:-:S03]  /*13170*/  @!P1 IMAD R2, R2, R17, RZ ;  /* 0x0000001102029224 */ /* 0x004fc600078e02ff */
        /* <DEDUP_REMOVED lines=9> */
[----:B------:R0:W-:Y:S04]  /*13210*/  @!P1 STG.E.U8 desc[UR36][R4.64], R2 ;  /* 0x0000000204009986 */ /* 0x0001e8000c101124 */
[----:B0-----:R-:W3:Y:S01]  /*13220*/  LDL.LU R2, [R1+0x4] ;  /* 0x0000040001027983 */ /* 0x001ee20000300800 */
[----:B------:R-:W-:-:S02]  /*13230*/  ISETP.LT.OR P1, PT, R0, 0x2, !P0 ;  /* 0x000000020000780c */ /* 0x000fc40004721670 */
[----:B------:R-:W-:-:S11]  /*13240*/  ISETP.GE.AND P2, PT, R19, 0x9, PT ;  /* 0x000000091300780c */ /* 0x000fd60003f46270 */
[----:B---3--:R-:W-:-:S05]  /*13250*/  @!P1 IMAD R2, R2, R17, RZ ;  /* 0x0000001102029224 */ /* 0x008fca00078e02ff */
[----:B------:R0:W-:Y:S04]  /*13260*/  @!P1 STG.E.U8 desc[UR36][R4.64+0x1], R2 ;  /* 0x0000010204009986 */ /* 0x0001e8000c101124 */
[----:B0-----:R-:W3:Y:S01]  /*13270*/  LDL.LU R2, [R1+0x8] ;  /* 0x0000080001027983 */ /* 0x001ee20000300800 */
[C---:B------:R-:W-:Y:S02]  /*13280*/  ISETP.LT.OR P1, PT, R0.reuse, 0x1, !P2 ;  /* 0x000000010000780c */ /* 0x040fe40005721670 */
[C---:B------:R-:W-:Y:S02]  /*13290*/  ISETP.LT.OR P3, PT, R0.reuse, 0x2, !P2 ;  /* 0x000000020000780c */ /* 0x040fe40005761670 */
[----:B------:R-:W-:-:S09]  /*132a0*/  ISETP.LT.OR P4, PT, R0, 0x9, !P0 ;  /* 0x000000090000780c */ /* 0x000fd20004781670 */
[----:B---3--:R-:W-:-:S05]  /*132b0*/  @!P1 IMAD R2, R2, R17, RZ ;  /* 0x0000001102029224 */ /* 0x008fca00078e02ff */
[----:B------:R0:W-:Y:S04]  /*132c0*/  @!P1 STG.E.U8 desc[UR36][R10.64], R2 ;  /* 0x000000020a009986 */ /* 0x0001e8000c101124 */
[----:B0-----:R-:W3:Y:S01]  /*132d0*/  LDL.LU R2, [R1+0x10] ;  /* 0x0000100001027983 */ /* 0x001ee20000300800 */
[----:B------:R-:W-:Y:S01]  /*132e0*/  @!P3 IMAD R3, R3, R17, RZ ;  /* 0x000000110303b224 */ /* 0x000fe200078e02ff */
[C---:B------:R-:W-:Y:S02]  /*132f0*/  ISETP.LT.OR P1, PT, R0.reuse, 0xa, !P0 ;  /* 0x0000000a0000780c */ /* 0x040fe40004721670 */
[C---:B------:R-:W-:Y:S02]  /*13300*/  ISETP.LT.OR P5, PT, R0.reuse, 0x9, !P2 ;  /* 0x000000090000780c */ /* 0x040fe400057a1670 */
[----:B------:R0:W-:Y:S01]  /*13310*/  @!P3 STG.E.U8 desc[UR36][R10.64+0x1], R3 ;  /* 0x000001030a00b986 */ /* 0x0001e2000c101124 */
[----:B------:R-:W-:-:S03]  /*13320*/  ISETP.LT.OR P6, PT, R0, 0xa, !P2 ;  /* 0x0000000a0000780c */ /* 0x000fc600057c1670 */
[----:B0-----:R-:W5:Y:S01]  /*13330*/  LDL.LU R3, [R1+0x18] ;  /* 0x0000180001037983 */ /* 0x001f620000300800 */
[----:B---3--:R-:W-:-:S05]  /*13340*/  @!P4 IMAD R2, R2, R17, RZ ;  /* 0x000000110202c224 */ /* 0x008fca00078e02ff */
[----:B------:R0:W-:Y:S04]  /*13350*/  @!P4 STG.E.U8 desc[UR36][R4.64+0x8], R2 ;  /* 0x000008020400c986 */ /* 0x0001e8000c101124 */
[----:B0-----:R-:W3:Y:S01]  /*13360*/  LDL.LU R2, [R1+0x1c] ;  /* 0x00001c0001027983 */ /* 0x001ee20000300800 */
[-C--:B----4-:R-:W-:Y:S02]  /*13370*/  @!P1 IMAD R12, R12, R17.reuse, RZ ;  /* 0x000000110c0c9224 */ /* 0x090fe400078e02ff */
[----:B-----5:R-:W-:-:S03]  /*13380*/  @!P5 IMAD R3, R3, R17, RZ ;  /* 0x000000110303d224 */ /* 0x020fc600078e02ff */
[----:B------:R0:W-:Y:S04]  /*13390*/  @!P1 STG.E.U8 desc[UR36][R4.64+0x9], R12 ;  /* 0x0000090c04009986 */ /* 0x0001e8000c101124 */
[----:B------:R1:W-:Y:S04]  /*133a0*/  @!P5 STG.E.U8 desc[UR36][R10.64+0x8], R3 ;  /* 0x000008030a00d986 */ /* 0x0003e8000c101124 */
[----:B0-----:R-:W4:Y:S04]  /*133b0*/  LDL.LU R12, [R1+0x28] ;  /* 0x00002800010c7983 */ /* 0x001f280000300800 */
[----:B-1----:R-:W5:Y:S01]  /*133c0*/  LDL.LU R3, [R1+0x20] ;  /* 0x0000200001037983 */ /* 0x002f620000300800 */
[----:B---3--:R-:W-:-:S05]  /*133d0*/  @!P6 IMAD R2, R2, R17, RZ ;  /* 0x000000110202e224 */ /* 0x008fca00078e02ff */
[----:B------:R0:W-:Y:S04]  /*133e0*/  @!P6 STG.E.U8 desc[UR36][R10.64+0x9], R2 ;  /* 0x000009020a00e986 */ /* 0x0001e8000c101124 */
[----:B0-----:R-:W3:Y:S01]  /*133f0*/  LDL.LU R2, [R1+0x24] ;  /* 0x0000240001027983 */ /* 0x001ee20000300800 */
[C---:B------:R-:W-:Y:S02]  /*13400*/  ISETP.LT.OR P3, PT, R0.reuse, 0x11, !P0 ;  /* 0x000000110000780c */ /* 0x040fe40004761670 */
[----:B------:R-:W-:-:S11]  /*13410*/  ISETP.LT.OR P4, PT, R0, 0x12, !P0 ;  /* 0x000000120000780c */ /* 0x000fd60004781670 */
[----:B-----5:R-:W-:-:S05]  /*13420*/  @!P3 IMAD R3, R3, R17, RZ ;  /* 0x000000110303b224 */ /* 0x020fca00078e02ff */
[----:B------:R0:W-:Y:S04]  /*13430*/  @!P3 STG.E.U8 desc[UR36][R4.64+0x10], R3 ;  /* 0x000010030400b986 */ /* 0x0001e8000c101124 */
[----:B0-----:R-:W5:Y:S01]  /*13440*/  LDL.LU R3, [R1+0x2c] ;  /* 0x00002c0001037983 */ /* 0x001f620000300800 */
[----:B---3--:R-:W-:-:S05]  /*13450*/  @!P4 IMAD R2, R2, R17, RZ ;  /* 0x000000110202c224 */ /* 0x008fca00078e02ff */
[----:B------:R0:W-:Y:S04]  /*13460*/  @!P4 STG.E.U8 desc[UR36][R4.64+0x11], R2 ;  /* 0x000011020400c986 */ /* 0x0001e8000c101124 */
[----:B0-----:R-:W3:Y:S01]  /*13470*/  LDL.LU R2, [R1+0x30] ;  /* 0x0000300001027983 */ /* 0x001ee20000300800 */
[C---:B------:R-:W-:Y:S02]  /*13480*/  ISETP.LT.OR P1, PT, R0.reuse, 0x11, !P2 ;  /* 0x000000110000780c */ /* 0x040fe40005721670 */
[C---:B------:R-:W-:Y:S02]  /*13490*/  ISETP.LT.OR P5, PT, R0.reuse, 0x12, !P2 ;  /* 0x000000120000780c */ /* 0x040fe400057a1670 */
[----:B------:R-:W-:-:S09]  /*134a0*/  ISETP.LT.OR P6, PT, R0, 0x19, !P0 ;  /* 0x000000190000780c */ /* 0x000fd200047c1670 */
        /* <DEDUP_REMOVED lines=38> */
[----:B------:R-:W-:-:S13]  /*13710*/  ISETP.LT.OR P6, PT, R0, 0x2a, !P0 ;  /* 0x0000002a0000780c */ /* 0x000fda00047c1670 */
[----:B-----5:R-:W-:-:S05]  /*13720*/  @!P6 IMAD R3, R3, R17, RZ ;  /* 0x000000110303e224 */ /* 0x020fca00078e02ff */
[----:B------:R-:W-:Y:S01]  /*13730*/  @!P6 STG.E.U8 desc[UR36][R4.64+0x29], R3 ;  /* 0x000029030400e986 */ /* 0x000fe2000c101124 */
[----:B---3--:R-:W-:-:S05]  /*13740*/  @!P5 IMAD R2, R2, R17, RZ ;  /* 0x000000110202d224 */ /* 0x008fca00078e02ff */
[----:B------:R0:W-:Y:S04]  /*13750*/  @!P5 STG.E.U8 desc[UR36][R4.64+0x28], R2 ;  /* 0x000028020400d986 */ /* 0x0001e8000c101124 */
[----:B0-----:R-:W3:Y:S04]  /*13760*/  LDL.LU R2, [R1+0x58] ;  /* 0x0000580001027983 */ /* 0x001ee80000300800 */
[----:B------:R-:W5:Y:S01]  /*13770*/  LDL.LU R3, [R1+0x5c] ;  /* 0x00005c0001037983 */ /* 0x000f620000300800 */
[C---:B------:R-:W-:Y:S02]  /*13780*/  ISETP.LT.OR P1, PT, R0.reuse, 0x29, !P2 ;  /* 0x000000290000780c */ /* 0x040fe40005721670 */
[----:B------:R-:W-:-:S11]  /*13790*/  ISETP.LT.OR P3, PT, R0, 0x2a, !P2 ;  /* 0x0000002a0000780c */ /* 0x000fd60005761670 */
[----:B---3--:R-:W-:-:S05]  /*137a0*/  @!P1 IMAD R2, R2, R17, RZ ;  /* 0x0000001102029224 */ /* 0x008fca00078e02ff */
[----:B------:R0:W-:Y:S04]  /*137b0*/  @!P1 STG.E.U8 desc[UR36][R10.64+0x28], R2 ;  /* 0x000028020a009986 */ /* 0x0001e8000c101124 */
[----:B0-----:R-:W3:Y:S01]  /*137c0*/  LDL.LU R2, [R1+0x60] ;  /* 0x0000600001027983 */ /* 0x001ee20000300800 */
[----:B-----5:R-:W-:-:S05]  /*137d0*/  @!P3 IMAD R3, R3, R17, RZ ;  /* 0x000000110303b224 */ /* 0x020fca00078e02ff */
[----:B------:R0:W-:Y:S04]  /*137e0*/  @!P3 STG.E.U8 desc[UR36][R10.64+0x29], R3 ;  /* 0x000029030a00b986 */ /* 0x0001e8000c101124 */
[----:B0-----:R-:W5:Y:S01]  /*137f0*/  LDL.LU R3, [R1+0x68] ;  /* 0x0000680001037983 */ /* 0x001f620000300800 */
[C---:B------:R-:W-:Y:S02]  /*13800*/  ISETP.LT.OR P4, PT, R0.reuse, 0x31, !P0 ;  /* 0x000000310000780c */ /* 0x040fe40004781670 */
[C---:B------:R-:W-:Y:S02]  /*13810*/  ISETP.LT.OR P5, PT, R0.reuse, 0x32, !P0 ;  /* 0x000000320000780c */ /* 0x040fe400047a1670 */
[----:B------:R-:W-:-:S11]  /*13820*/  ISETP.LT.OR P6, PT, R0, 0x31, !P2 ;  /* 0x000000310000780c */ /* 0x000fd600057c1670 */
[----:B----4-:R-:W-:-:S05]  /*13830*/  @!P5 IMAD R12, R12, R17, RZ ;  /* 0x000000110c0cd224 */ /* 0x010fca00078e02ff */
[----:B------:R-:W-:Y:S01]  /*13840*/  @!P5 STG.E.U8 desc[UR36][R4.64+0x31], R12 ;  /* 0x0000310c0400d986 */ /* 0x000fe2000c101124 */
[----:B---3--:R-:W-:-:S05]  /*13850*/  @!P4 IMAD R2, R2, R17, RZ ;  /* 0x000000110202c224 */ /* 0x008fca00078e02ff */
[----:B------:R0:W-:Y:S04]  /*13860*/  @!P4 STG.E.U8 desc[UR36][R4.64+0x30], R2 ;  /* 0x000030020400c986 */ /* 0x0001e8000c101124 */
[----:B0-----:R-:W3:Y:S01]  /*13870*/  LDL.LU R2, [R1+0x6c] ;  /* 0x00006c0001027983 */ /* 0x001ee20000300800 */
[----:B-----5:R-:W-:-:S03]  /*13880*/  @!P6 IMAD R3, R3, R17, RZ ;  /* 0x000000110303e224 */ /* 0x020fc600078e02ff */
[----:B------:R-:W4:Y:S04]  /*13890*/  LDL.LU R12, [R1+0x78] ;  /* 0x00007800010c7983 */ /* 0x000f280000300800 */
[----:B------:R0:W-:Y:S04]  /*138a0*/  @!P6 STG.E.U8 desc[UR36][R10.64+0x30], R3 ;  /* 0x000030030a00e986 */ /* 0x0001e8000c101124 */
[----:B0-----:R-:W5:Y:S01]  /*138b0*/  LDL.LU R3, [R1+0x70] ;  /* 0x0000700001037983 */ /* 0x001f620000300800 */
        /* <DEDUP_REMOVED lines=11> */
[-C--:B----4-:R-:W-:Y:S02]  /*13970*/  @!P5 IMAD R12, R12, R17.reuse, RZ ;  /* 0x000000110c0cd224 */ /* 0x090fe400078e02ff */
[----:B---3--:R-:W-:-:S05]  /*13980*/  @!P4 IMAD R2, R2, R17, RZ ;  /* 0x000000110202c224 */ /* 0x008fca00078e02ff */
[----:B------:R0:W-:Y:S04]  /*13990*/  @!P4 STG.E.U8 desc[UR36][R4.64+0x39], R2 ;  /* 0x000039020400c986 */ /* 0x0001e8000c101124 */
[----:B0-----:R-:W3:Y:S01]  /*139a0*/  LDL.LU R2, [R1+0x80] ;  /* 0x0000800001027983 */ /* 0x001ee20000300800 */
[----:B-----5:R-:W-:-:S03]  /*139b0*/  @!P6 IMAD R3, R3, R17, RZ ;  /* 0x000000110303e224 */ /* 0x020fc600078e02ff */
[----:B------:R0:W-:Y:S04]  /*139c0*/  @!P5 STG.E.U8 desc[UR36][R10.64+0x38], R12 ;  /* 0x0000380c0a00d986 */ /* 0x0001e8000c101124 */
[----:B------:R1:W-:Y:S04]  /*139d0*/  @!P6 STG.E.U8 desc[UR36][R10.64+0x39], R3 ;  /* 0x000039030a00e986 */ /* 0x0003e8000c101124 */
[----:B0-----:R-:W4:Y:S04]  /*139e0*/  LDL.LU R12, [R1+0xa0] ;  /* 0x0000a000010c7983 */ /* 0x001f280000300800 */
[----:B-1----:R-:W5:Y:S01]  /*139f0*/  LDL.LU R3, [R1+0x84] ;  /* 0x0000840001037983 */ /* 0x002f620000300800 */
[----:B------:R-:W-:-:S02]  /*13a00*/  ISETP.LT.OR P1, PT, R0, 0x41, !P0 ;  /* 0x000000410000780c */ /* 0x000fc40004721670 */
        /* <DEDUP_REMOVED lines=9> */
[C---:B------:R-:W-:Y:S02]  /*13aa0*/  ISETP.LT.OR P6, PT, R0.reuse, 0x49, !P0 ;  /* 0x000000490000780c */ /* 0x040fe400047c1670 */
[----:B------:R-:W-:-:S02]  /*13ab0*/  ISETP.LT.OR P1, PT, R0, 0x4a, !P0 ;  /* 0x0000004a0000780c */ /* 0x000fc40004721670 */
[----:B------:R-:W-:-:S07]  /*13ac0*/  ISETP.LT.OR P3, PT, R0, 0x49, !P2 ;  /* 0x000000490000780c */ /* 0x000fce0005761670 */
[-C--:B------:R-:W-:Y:S02]  /*13ad0*/  @!P5 IMAD R13, R13, R17.reuse, RZ ;  /* 0x000000110d0dd224 */ /* 0x080fe400078e02ff */
[-C--:B------:R-:W-:Y:S02]  /*13ae0*/  @!P6 IMAD R15, R15, R17.reuse, RZ ;  /* 0x000000110f0fe224 */ /* 0x080fe400078e02ff */
[----:B------:R-:W-:Y:S01]  /*13af0*/  @!P1 IMAD R21, R21, R17, RZ ;  /* 0x0000001115159224 */ /* 0x000fe200078e02ff */
[----:B------:R4:W-:Y:S01]  /*13b00*/  @!P5 STG.E.U8 desc[UR36][R10.64+0x41], R13 ;  /* 0x0000410d0a00d986 */ /* 0x0009e2000c101124 */
[----:B------:R-:W-:-:S13]  /*13b10*/  ISETP.LT.OR P5, PT, R0, 0x51, !P0 ;  /* 0x000000510000780c */ /* 0x000fda00047a1670 */
[-C--:B----4-:R-:W-:Y:S02]  /*13b20*/  @!P5 IMAD R13, R12, R17.reuse, RZ ;  /* 0x000000110c0dd224 */ /* 0x090fe400078e02ff */
[----:B---3--:R-:W-:-:S05]  /*13b30*/  @!P4 IMAD R2, R2, R17, RZ ;  /* 0x000000110202c224 */ /* 0x008fca00078e02ff */
[----:B------:R-:W-:Y:S01]  /*13b40*/  @!P4 STG.E.U8 desc[UR36][R10.64+0x40], R2 ;  /* 0x000040020a00c986 */ /* 0x000fe2000c101124 */
[----:B------:R-:W-:-:S03]  /*13b50*/  ISETP.LT.OR P4, PT, R0, 0x4a, !P2 ;  /* 0x0000004a0000780c */ /* 0x000fc60005781670 */
[----:B------:R0:W-:Y:S01]  /*13b60*/  @!P6 STG.E.U8 desc[UR36][R4.64+0x48], R15 ;  /* 0x0000480f0400e986 */ /* 0x0001e2000c101124 */
[----:B------:R-:W-:-:S03]  /*13b70*/  ISETP.LT.OR P6, PT, R0, 0x52, !P0 ;  /* 0x000000520000780c */ /* 0x000fc600047c1670 */
[----:B------:R-:W-:Y:S01]  /*13b80*/  @!P1 STG.E.U8 desc[UR36][R4.64+0x49], R21 ;  /* 0x0000491504009986 */ /* 0x000fe2000c101124 */
[----:B------:R-:W-:-:S05]  /*13b90*/  ISETP.LT.OR P1, PT, R0, 0x51, !P2 ;  /* 0x000000510000780c */ /* 0x000fca0005721670 */
[-C--:B------:R-:W-:Y:S02]  /*13ba0*/  @!P4 IMAD R23, R23, R17.reuse, RZ ;  /* 0x000000111717c224 */ /* 0x080fe400078e02ff */
[-C--:B-----5:R-:W-:Y:S02]  /*13bb0*/  @!P3 IMAD R3, R3, R17.reuse, RZ ;  /* 0x000000110303b224 */ /* 0x0a0fe400078e02ff */
[-C--:B0-----:R-:W-:Y:S01]  /*13bc0*/  @!P6 IMAD R15, R235, R17.reuse, RZ ;  /* 0x00000011eb0fe224 */ /* 0x081fe200078e02ff */
[----:B------:R-:W-:Y:S03]  /*13bd0*/  @!P4 STG.E.U8 desc[UR36][R10.64+0x49], R23 ;  /* 0x000049170a00c986 */ /* 0x000fe6000c101124 */
[----:B------:R-:W-:Y:S01]  /*13be0*/  @!P1 IMAD R153, R153, R17, RZ ;  /* 0x0000001199999224 */ /* 0x000fe200078e02ff */
[----:B------:R0:W-:Y:S01]  /*13bf0*/  @!P3 STG.E.U8 desc[UR36][R10.64+0x48], R3 ;  /* 0x000048030a00b986 */ /* 0x0001e2000c101124 */
[----:B------:R-:W-:-:S02]  /*13c00*/  ISETP.LT.OR P3, PT, R0, 0x52, !P2 ;  /* 0x000000520000780c */ /* 0x000fc40005761670 */
[C---:B------:R-:W-:Y:S01]  /*13c10*/  ISETP.LT.OR P4, PT, R0.reuse, 0x59, !P0 ;  /* 0x000000590000780c */ /* 0x040fe20004781670 */
[----:B------:R1:W-:Y:S01]  /*13c20*/  @!P5 STG.E.U8 desc[UR36][R4.64+0x50], R13 ;  /* 0x0000500d0400d986 */ /* 0x0003e2000c101124 */
[----:B------:R-:W-:-:S03]  /*13c30*/  ISETP.LT.OR P5, PT, R0, 0x5a, !P0 ;  /* 0x0000005a0000780c */ /* 0x000fc600047a1670 */
[----:B------:R3:W-:Y:S01]  /*13c40*/  @!P6 STG.E.U8 desc[UR36][R4.64+0x51], R15 ;  /* 0x0000510f0400e986 */ /* 0x0007e2000c101124 */
[----:B------:R-:W-:-:S03]  /*13c50*/  ISETP.LT.OR P6, PT, R0, 0x59, !P2 ;  /* 0x000000590000780c */ /* 0x000fc600057c1670 */
[----:B------:R-:W-:Y:S01]  /*13c60*/  @!P1 STG.E.U8 desc[UR36][R10.64+0x50], R153 ;  /* 0x000050990a009986 */ /* 0x000fe2000c101124 */
[----:B------:R-:W-:Y:S01]  /*13c70*/  ISETP.LT.OR P1, PT, R0, 0x5a, !P2 ;  /* 0x0000005a0000780c */ /* 0x000fe20005721670 */
[-C--:B0-----:R-:W-:Y:S02]  /*13c80*/  @!P3 IMAD R3, R234, R17.reuse, RZ ;  /* 0x00000011ea03b224 */ /* 0x081fe400078e02ff */
[-C--:B------:R-:W-:Y:S02]  /*13c90*/  @!P4 IMAD R21, R233, R17.reuse, RZ ;  /* 0x00000011e915c224 */ /* 0x080fe400078e02ff */
[-C--:B-1----:R-:W-:Y:S01]  /*13ca0*/  @!P5 IMAD R13, R232, R17.reuse, RZ ;  /* 0x00000011e80dd224 */ /* 0x082fe200078e02ff */
[----:B------:R0:W-:Y:S03]  /*13cb0*/  @!P3 STG.E.U8 desc[UR36][R10.64+0x51], R3 ;  /* 0x000051030a00b986 */ /* 0x0001e6000c101124 */
[----:B---3--:R-:W-:Y:S01]  /*13cc0*/  @!P6 IMAD R15, R231, R17, RZ ;  /* 0x00000011e70fe224 */ /* 0x008fe200078e02ff */
[----:B------:R1:W-:Y:S01]  /*13cd0*/  @!P4 STG.E.U8 desc[UR36][R4.64+0x58], R21 ;  /* 0x000058150400c986 */ /* 0x0003e2000c101124 */
[----:B------:R-:W-:-:S02]  /*13ce0*/  ISETP.LT.OR P3, PT, R0, 0x61, !P0 ;  /* 0x000000610000780c */ /* 0x000fc40004761670 */
[----:B------:R-:W-:Y:S01]  /*13cf0*/  @!P1 IMAD R23, R230, R17, RZ ;  /* 0x00000011e6179224 */ /* 0x000fe200078e02ff */
        /* <DEDUP_REMOVED lines=8> */
[-C--:B-1----:R-:W-:Y:S02]  /*13d80*/  @!P4 IMAD R21, R228, R17.reuse, RZ ;  /* 0x00000011e415c224 */ /* 0x082fe400078e02ff */
[-C--:B---3--:R-:W-:Y:S01]  /*13d90*/  @!P5 IMAD R13, R227, R17.reuse, RZ ;  /* 0x00000011e30dd224 */ /* 0x088fe200078e02ff */
[----:B------:R0:W-:Y:S03]  /*13da0*/  @!P3 STG.E.U8 desc[UR36][R4.64+0x60], R3 ;  /* 0x000060030400b986 */ /* 0x0001e6000c101124 */
[----:B----4-:R-:W-:Y:S01]  /*13db0*/  @!P6 IMAD R15, R226, R17, RZ ;  /* 0x00000011e20fe224 */ /* 0x010fe200078e02ff */
        /* <DEDUP_REMOVED lines=134> */
[-C--:B----4-:R-:W-:Y:S01]  /*14620*/  @!P6 IMAD R15, R181, R17.reuse, RZ ;  /* 0x00000011b50fe224 */ /* 0x090fe200078e02ff */
[----:B------:R1:W-:Y:S03]  /*14630*/  @!P4 STG.E.U8 desc[UR36][R10.64+0xb8], R21 ;  /* 0x0000b8150a00c986 */ /* 0x0003e6000c101124 */
[----:B------:R-:W-:Y:S01]  /*14640*/  @!P1 IMAD R23, R180, R17, RZ ;  /* 0x00000011b4179224 */ /* 0x000fe200078e02ff */
[C---:B------:R-:W-:Y:S01]  /*14650*/  ISETP.LT.OR P3, PT, R0.reuse, 0xc1, !P2 ;  /* 0x000000c10000780c */ /* 0x040fe20005761670 */
[----:B------:R3:W-:Y:S01]  /*14660*/  @!P5 STG.E.U8 desc[UR36][R10.64+0xb9], R13 ;  /* 0x0000b90d0a00d986 */ /* 0x0007e2000c101124 */
[----:B------:R-:W-:-:S02]  /*14670*/  ISETP.LT.OR P4, PT, R0, 0xc2, !P2 ;  /* 0x000000c20000780c */ /* 0x000fc40005781670 */
[C---:B------:R-:W-:Y:S01]  /*14680*/  ISETP.LT.OR P5, PT, R0.reuse, 0xc9, !P0 ;  /* 0x000000c90000780c */ /* 0x040fe200047a1670 */
[----:B------:R4:W-:Y:S01]  /*14690*/  @!P6 STG.E.U8 desc[UR36][R4.64+0xc0], R15 ;  /* 0x0000c00f0400e986 */ /* 0x0009e2000c101124 */
[----:B------:R-:W-:-:S03]  /*146a0*/  ISETP.LT.OR P6, PT, R0, 0xca, !P0 ;  /* 0x000000ca0000780c */ /* 0x000fc600047c1670 */
[----:B------:R-:W-:Y:S01]  /*146b0*/  @!P1 STG.E.U8 desc[UR36][R4.64+0xc1], R23 ;  /* 0x0000c11704009986 */ /* 0x000fe2000c101124 */
[----:B------:R-:W-:-:S03]  /*146c0*/  ISETP.LT.OR P1, PT, R0, 0xc9, !P2 ;  /* 0x000000c90000780c */ /* 0x000fc60005721670 */
[-C--:B0-----:R-:W-:Y:S02]  /*146d0*/  @!P3 IMAD R3, R179, R17.reuse, RZ ;  /* 0x00000011b303b224 */ /* 0x081fe400078e02ff */
[-C--:B-1----:R-:W-:Y:S02]  /*146e0*/  @!P4 IMAD R21, R178, R17.reuse, RZ ;  /* 0x00000011b215c224 */ /* 0x082fe400078e02ff */
[-C--:B---3--:R-:W-:Y:S02]  /*146f0*/  @!P5 IMAD R13, R177, R17.reuse, RZ ;  /* 0x00000011b10dd224 */ /* 0x088fe400078e02ff */
[-C--:B----4-:R-:W-:Y:S01]  /*14700*/  @!P6 IMAD R15, R176, R17.reuse, RZ ;  /* 0x00000011b00fe224 */ /* 0x090fe200078e02ff */
[----:B------:R0:W-:Y:S03]  /*14710*/  @!P3 STG.E.U8 desc[UR36][R10.64+0xc0], R3 ;  /* 0x0000c0030a00b986 */ /* 0x0001e6000c101124 */
        /* <DEDUP_REMOVED lines=36> */
[----:B------:R4:W-:Y:S04]  /*14960*/  @!P6 STG.E.U8 desc[UR36][R10.64+0xd9], R15 ;  /* 0x0000d90f0a00e986 */ /* 0x0009e8000c101124 */
[----:B------:R-:W-:Y:S01]  /*14970*/  @!P1 STG.E.U8 desc[UR36][R4.64+0xe0], R153 ;  /* 0x0000e09904009986 */ /* 0x000fe2000c101124 */
[C---:B------:R-:W-:Y:S02]  /*14980*/  ISETP.LT.OR P1, PT, R0.reuse, 0xea, !P0 ;  /* 0x000000ea0000780c */ /* 0x040fe40004721670 */
[----:B------:R-:W-:Y:S01]  /*14990*/  ISETP.LT.OR P6, PT, R0, 0xe9, !P0 ;  /* 0x000000e90000780c */ /* 0x000fe200047c1670 */
[-C--:B0-----:R-:W-:Y:S02]  /*149a0*/  @!P3 IMAD R3, R164, R17.reuse, RZ ;  /* 0x00000011a403b224 */ /* 0x081fe400078e02ff */
[----:B-1----:R-:W-:-:S02]  /*149b0*/  @!P4 IMAD R21, R163, R17, RZ ;  /* 0x00000011a315c224 */ /* 0x002fc400078e02ff */
[----:B---3--:R-:W-:Y:S01]  /*149c0*/  @!P5 IMAD R13, R162, R17, RZ ;  /* 0x00000011a20dd224 */ /* 0x008fe200078e02ff */
[----:B------:R0:W-:Y:S01]  /*149d0*/  @!P3 STG.E.U8 desc[UR36][R4.64+0xe1], R3 ;  /* 0x0000e1030400b986 */ /* 0x0001e2000c101124 */
[----:B------:R-:W-:-:S04]  /*149e0*/  ISETP.LT.OR P3, PT, R0, 0xe9, !P2 ;  /* 0x000000e90000780c */ /* 0x000fc80005761670 */
[-C--:B------:R-:W-:Y:S01]  /*149f0*/  @!P1 IMAD R23, R160, R17.reuse, RZ ;  /* 0x00000011a0179224 */ /* 0x080fe200078e02ff */
[----:B------:R2:W-:Y:S01]  /*14a00*/  @!P4 STG.E.U8 desc[UR36][R10.64+0xe0], R21 ;  /* 0x0000e0150a00c986 */ /* 0x0005e2000c101124 */
[----:B----4-:R-:W-:Y:S01]  /*14a10*/  @!P6 IMAD R15, R161, R17, RZ ;  /* 0x00000011a10fe224 */ /* 0x010fe200078e02ff */
[C---:B------:R-:W-:Y:S02]  /*14a20*/  ISETP.LT.OR P4, PT, R0.reuse, 0xea, !P2 ;  /* 0x000000ea0000780c */ /* 0x040fe40005781670 */
[----:B------:R1:W-:Y:S01]  /*14a30*/  @!P5 STG.E.U8 desc[UR36][R10.64+0xe1], R13 ;  /* 0x0000e10d0a00d986 */ /* 0x0003e2000c101124 */
[----:B------:R-:W-:-:S03]  /*14a40*/  ISETP.LT.OR P5, PT, R0, 0xf1, !P0 ;  /* 0x000000f10000780c */ /* 0x000fc600047a1670 */
[----:B------:R-:W-:Y:S01]  /*14a50*/  @!P1 STG.E.U8 desc[UR36][R4.64+0xe9], R23 ;  /* 0x0000e91704009986 */ /* 0x000fe2000c101124 */
[----:B------:R-:W-:-:S03]  /*14a60*/  ISETP.LT.OR P1, PT, R0, 0xf2, !P0 ;  /* 0x000000f20000780c */ /* 0x000fc60004721670 */
[----:B------:R3:W-:Y:S01]  /*14a70*/  @!P6 STG.E.U8 desc[UR36][R4.64+0xe8], R15 ;  /* 0x0000e80f0400e986 */ /* 0x0007e2000c101124 */
[----:B------:R-:W-:Y:S01]  /*14a80*/  ISETP.LT.OR P6, PT, R0, 0xf1, !P2 ;  /* 0x000000f10000780c */ /* 0x000fe200057c1670 */
[-C--:B0-----:R-:W-:Y:S02]  /*14a90*/  @!P3 IMAD R3, R159, R17.reuse, RZ ;  /* 0x000000119f03b224 */ /* 0x081fe400078e02ff */
[-C--:B--2---:R-:W-:Y:S02]  /*14aa0*/  @!P4 IMAD R21, R158, R17.reuse, RZ ;  /* 0x000000119e15c224 */ /* 0x084fe400078e02ff */
[-C--:B-1----:R-:W-:Y:S01]  /*14ab0*/  @!P5 IMAD R13, R157, R17.reuse, RZ ;  /* 0x000000119d0dd224 */ /* 0x082fe200078e02ff */
[----:B------:R0:W-:Y:S01]  /*14ac0*/  @!P3 STG.E.U8 desc[UR36][R10.64+0xe8], R3 ;  /* 0x0000e8030a00b986 */ /* 0x0001e2000c101124 */
[----:B------:R-:W-:Y:S02]  /*14ad0*/  ISETP.LT.OR P3, PT, R0, 0xf2, !P2 ;  /* 0x000000f20000780c */ /* 0x000fe40005761670 */
[-C--:B---3--:R-:W-:Y:S01]  /*14ae0*/  @!P1 IMAD R15, R156, R17.reuse, RZ ;  /* 0x000000119c0f9224 */ /* 0x088fe200078e02ff */
[----:B------:R1:W-:Y:S03]  /*14af0*/  @!P4 STG.E.U8 desc[UR36][R10.64+0xe9], R21 ;  /* 0x0000e9150a00c986 */ /* 0x0003e6000c101124 */
[----:B------:R-:W-:Y:S01]  /*14b00*/  @!P6 IMAD R23, R155, R17, RZ ;  /* 0x000000119b17e224 */ /* 0x000fe200078e02ff */
[C---:B------:R-:W-:Y:S01]  /*14b10*/  ISETP.LT.OR P4, PT, R0.reuse, 0xf9, !P0 ;  /* 0x000000f90000780c */ /* 0x040fe20004781670 */
[----:B------:R-:W-:Y:S01]  /*14b20*/  @!P1 STG.E.U8 desc[UR36][R4.64+0xf1], R15 ;  /* 0x0000f10f04009986 */ /* 0x000fe2000c101124 */
[----:B------:R-:W-:-:S02]  /*14b30*/  ISETP.LT.OR P0, PT, R0, 0xfa, !P0 ;  /* 0x000000fa0000780c */ /* 0x000fc40004701670 */
[C---:B------:R-:W-:Y:S01]  /*14b40*/  ISETP.GE.AND P1, PT, R19.reuse, 0x81, PT ;  /* 0x000000811300780c */ /* 0x040fe20003f26270 */
[----:B------:R2:W-:Y:S01]  /*14b50*/  @!P5 STG.E.U8 desc[UR36][R4.64+0xf0], R13 ;  /* 0x0000f00d0400d986 */ /* 0x0005e2000c101124 */
[C---:B------:R-:W-:Y:S02]  /*14b60*/  ISETP.LT.OR P5, PT, R0.reuse, 0xf9, !P2 ;  /* 0x000000f90000780c */ /* 0x040fe400057a1670 */
[C---:B------:R-:W-:Y:S01]  /*14b70*/  ISETP.LT.OR P2, PT, R0.reuse, 0xfa, !P2 ;  /* 0x000000fa0000780c */ /* 0x040fe20005741670 */
[----:B------:R-:W-:Y:S01]  /*14b80*/  @!P6 STG.E.U8 desc[UR36][R10.64+0xf0], R23 ;  /* 0x0000f0170a00e986 */ /* 0x000fe2000c101124 */
[----:B------:R-:W-:Y:S01]  /*14b90*/  ISETP.LT.OR P6, PT, R0, 0x1, !P1 ;  /* 0x000000010000780c */ /* 0x000fe20004fc1670 */
[-C--:B0-----:R-:W-:Y:S02]  /*14ba0*/  @!P3 IMAD R3, R154, R17.reuse, RZ ;  /* 0x000000119a03b224 */ /* 0x081fe400078e02ff */
[-C--:B-1----:R-:W-:Y:S02]  /*14bb0*/  @!P4 IMAD R21, R152, R17.reuse, RZ ;  /* 0x000000119815c224 */ /* 0x082fe400078e02ff */
[----:B------:R-:W-:Y:S01]  /*14bc0*/  @!P0 IMAD R153, R22, R17, RZ ;  /* 0x0000001116998224 */ /* 0x000fe200078e02ff */
[----:B------:R0:W-:Y:S01]  /*14bd0*/  @!P3 STG.E.U8 desc[UR36][R10.64+0xf1], R3 ;  /* 0x0000f1030a00b986 */ /* 0x0001e2000c101124 */
[----:B------:R-:W-:-:S02]  /*14be0*/  ISETP.GE.AND P3, PT, R19, 0x89, PT ;  /* 0x000000891300780c */ /* 0x000fc40003f66270 */
[-C--:B--2---:R-:W-:Y:S02]  /*14bf0*/  @!P5 IMAD R13, R20, R17.reuse, RZ ;  /* 0x00000011140dd224 */ /* 0x084fe400078e02ff */
[-C--:B------:R-:W-:Y:S01]  /*14c00*/  @!P2 IMAD R15, R14, R17.reuse, RZ ;  /* 0x000000110e0fa224 */ /* 0x080fe200078e02ff */
[----:B------:R-:W-:Y:S01]  /*14c10*/  @!P0 STG.E.U8 desc[UR36][R4.64+0xf9], R153 ;  /* 0x0000f99904008986 */ /* 0x000fe2000c101124 */
[----:B------:R-:W-:Y:S01]  /*14c20*/  @!P6 IMAD R19, R24, R17, RZ ;  /* 0x000000111813e224 */ /* 0x000fe200078e02ff */
[C---:B------:R-:W-:Y:S02]  /*14c30*/  ISETP.LT.OR P0, PT, R0.reuse, 0x2, !P1 ;  /* 0x000000020000780c */ /* 0x040fe40004f01670 */
[----:B------:R1:W-:Y:S01]  /*14c40*/  @!P4 STG.E.U8 desc[UR36][R4.64+0xf8], R21 ;  /* 0x0000f8150400c986 */ /* 0x0003e2000c101124 */
[----:B------:R-:W-:-:S03]  /*14c50*/  ISETP.LT.OR P4, PT, R0, 0x1, !P3 ;  /* 0x000000010000780c */ /* 0x000fc60005f81670 */
[----:B------:R-:W-:Y:S01]  /*14c60*/  @!P5 STG.E.U8 desc[UR36][R10.64+0xf8], R13 ;  /* 0x0000f80d0a00d986 */ /* 0x000fe2000c101124 */
[----:B------:R-:W-:-:S03]  /*14c70*/  ISETP.LT.OR P5, PT, R0, 0x2, !P3 ;  /* 0x000000020000780c */ /* 0x000fc60005fa1670 */
[----:B------:R-:W-:Y:S01]  /*14c80*/  @!P2 STG.E.U8 desc[UR36][R10.64+0xf9], R15 ;  /* 0x0000f90f0a00a986 */ /* 0x000fe2000c101124 */
[----:B------:R-:W-:-:S03]  /*14c90*/  ISETP.LT.OR P2, PT, R0, 0x9, !P1 ;  /* 0x000000090000780c */ /* 0x000fc60004f41670 */
[----:B------:R-:W-:Y:S01]  /*14ca0*/  @!P6 STG.E.U8 desc[UR36][R6.64], R19 ;  /* 0x000000130600e986 */ /* 0x000fe2000c101124 */
[----:B------:R-:W-:Y:S01]  /*14cb0*/  ISETP.LT.OR P6, PT, R0, 0xa, !P1 ;  /* 0x0000000a0000780c */ /* 0x000fe20004fc1670 */
[-C--:B------:R-:W-:Y:S02]  /*14cc0*/  @!P0 IMAD R25, R25, R17.reuse, RZ ;  /* 0x0000001119198224 */ /* 0x080fe400078e02ff */
[-C--:B0-----:R-:W-:Y:S02]  /*14cd0*/  @!P4 IMAD R3, R26, R17.reuse, RZ ;  /* 0x000000111a03c224 */ /* 0x081fe400078e02ff */
[-C--:B------:R-:W-:Y:S01]  /*14ce0*/  @!P5 IMAD R27, R27, R17.reuse, RZ ;  /* 0x000000111b1bd224 */ /* 0x080fe200078e02ff */
[----:B------:R-:W-:Y:S03]  /*14cf0*/  @!P0 STG.E.U8 desc[UR36][R6.64+0x1], R25 ;  /* 0x0000011906008986 */ /* 0x000fe6000c101124 */
[----:B-1----:R-:W-:Y:S01]  /*14d00*/  @!P2 IMAD R5, R28, R17, RZ ;  /* 0x000000111c05a224 */ /* 0x002fe200078e02ff */
[----:B------:R0:W-:Y:S01]  /*14d10*/  @!P4 STG.E.U8 desc[UR36][R8.64], R3 ;  /* 0x000000030800c986 */ /* 0x0001e2000c101124 */
[----:B------:R-:W-:-:S02]  /*14d20*/  ISETP.LT.OR P0, PT, R0, 0xa, !P3 ;  /* 0x0000000a0000780c */ /* 0x000fc40005f01670 */
[----:B------:R-:W-:Y:S01]  /*14d30*/  @!P6 IMAD R29, R29, R17, RZ ;  /* 0x000000111d1de224 */ /* 0x000fe200078e02ff */
[C---:B------:R-:W-:Y:S01]  /*14d40*/  ISETP.LT.OR P4, PT, R0.reuse, 0x9, !P3 ;  /* 0x000000090000780c */ /* 0x040fe20005f81670 */
[----:B------:R-:W-:Y:S01]  /*14d50*/  @!P5 STG.E.U8 desc[UR36][R8.64+0x1], R27 ;  /* 0x0000011b0800d986 */ /* 0x000fe2000c101124 */
[----:B------:R-:W-:-:S03]  /*14d60*/  ISETP.LT.OR P5, PT, R0, 0x11, !P1 ;  /* 0x000000110000780c */ /* 0x000fc60004fa1670 */
[----:B------:R1:W-:Y:S01]  /*14d70*/  @!P2 STG.E.U8 desc[UR36][R6.64+0x8], R5 ;  /* 0x000008050600a986 */ /* 0x0003e2000c101124 */
[----:B------:R-:W-:-:S03]  /*14d80*/  ISETP.LT.OR P2, PT, R0, 0x12, !P1 ;  /* 0x000000120000780c */ /* 0x000fc60004f41670 */
[----:B------:R-:W-:Y:S01]  /*14d90*/  @!P6 STG.E.U8 desc[UR36][R6.64+0x9], R29 ;  /* 0x0000091d0600e986 */ /* 0x000fe2000c101124 */
[----:B------:R-:W-:Y:S01]  /*14da0*/  ISETP.LT.OR P6, PT, R0, 0x11, !P3 ;  /* 0x000000110000780c */ /* 0x000fe20005fc1670 */
[-C--:B------:R-:W-:Y:S02]  /*14db0*/  @!P0 IMAD R31, R31, R17.reuse, RZ ;  /* 0x000000111f1f8224 */ /* 0x080fe400078e02ff */
[-C--:B0-----:R-:W-:Y:S02]  /*14dc0*/  @!P4 IMAD R3, R30, R17.reuse, RZ ;  /* 0x000000111e03c224 */ /* 0x081fe400078e02ff */
[-C--:B------:R-:W-:Y:S01]  /*14dd0*/  @!P5 IMAD R11, R32, R17.reuse, RZ ;  /* 0x00000011200bd224 */ /* 0x080fe200078e02ff */
[----:B------:R-:W-:Y:S03]  /*14de0*/  @!P0 STG.E.U8 desc[UR36][R8.64+0x9], R31 ;  /* 0x0000091f08008986 */ /* 0x000fe6000c101124 */
[----:B------:R-:W-:Y:S01]  /*14df0*/  @!P2 IMAD R33, R33, R17, RZ ;  /* 0x000000112121a224 */ /* 0x000fe200078e02ff */
[----:B------:R0:W-:Y:S01]  /*14e00*/  @!P4 STG.E.U8 desc[UR36][R8.64+0x8], R3 ;  /* 0x000008030800c986 */ /* 0x0001e2000c101124 */
[----:B------:R-:W-:-:S02]  /*14e10*/  ISETP.LT.OR P0, PT, R0, 0x12, !P3 ;  /* 0x000000120000780c */ /* 0x000fc40005f01670 */
[----:B-1----:R-:W-:Y:S01]  /*14e20*/  @!P6 IMAD R5, R34, R17, RZ ;  /* 0x000000112205e224 */ /* 0x002fe200078e02ff */
[C---:B------:R-:W-:Y:S01]  /*14e30*/  ISETP.LT.OR P4, PT, R0.reuse, 0x19, !P1 ;  /* 0x000000190000780c */ /* 0x040fe20004f81670 */
[----:B------:R-:W-:Y:S01]  /*14e40*/  @!P5 STG.E.U8 desc[UR36][R6.64+0x10], R11 ;  /* 0x0000100b0600d986 */ /* 0x000fe2000c101124 */
[----:B------:R-:W-:-:S03]  /*14e50*/  ISETP.LT.OR P5, PT, R0, 0x1a, !P1 ;  /* 0x0000001a0000780c */ /* 0x000fc60004fa1670 */
[----:B------:R-:W-:Y:S01]  /*14e60*/  @!P2 STG.E.U8 desc[UR36][R6.64+0x11], R33 ;  /* 0x000011210600a986 */ /* 0x000fe2000c101124 */
[----:B------:R-:W-:-:S03]  /*14e70*/  ISETP.LT.OR P2, PT, R0, 0x19, !P3 ;  /* 0x000000190000780c */ /* 0x000fc60005f41670 */
[----:B------:R1:W-:Y:S01]  /*14e80*/  @!P6 STG.E.U8 desc[UR36][R8.64+0x10], R5 ;  /* 0x000010050800e986 */ /* 0x0003e2000c101124 */
[----:B------:R-:W-:Y:S01]  /*14e90*/  ISETP.LT.OR P6, PT, R0, 0x1a, !P3 ;  /* 0x0000001a0000780c */ /* 0x000fe20005fc1670 */
[-C--:B------:R-:W-:Y:S02]  /*14ea0*/  @!P0 IMAD R35, R35, R17.reuse, RZ ;  /* 0x0000001123238224 */ /* 0x080fe400078e02ff */
[-C--:B0-----:R-:W-:Y:S02]  /*14eb0*/  @!P4 IMAD R3, R36, R17.reuse, RZ ;  /* 0x000000112403c224 */ /* 0x081fe400078e02ff */
[-C--:B------:R-:W-:Y:S01]  /*14ec0*/  @!P5 IMAD R37, R37, R17.reuse, RZ ;  /* 0x000000112525d224 */ /* 0x080fe200078e02ff */
[----:B------:R-:W-:Y:S01]  /*14ed0*/  @!P0 STG.E.U8 desc[UR36][R8.64+0x11], R35 ;  /* 0x0000112308008986 */ /* 0x000fe2000c101124 */
[----:B------:R-:W-:Y:S02]  /*14ee0*/  ISETP.LT.OR P0, PT, R0, 0x22, !P1 ;  /* 0x000000220000780c */ /* 0x000fe40004f01670 */
[----:B-1----:R-:W-:-:S04]  /*14ef0*/  @!P2 IMAD R5, R38, R17, RZ ;  /* 0x000000112605a224 */ /* 0x002fc800078e02ff */
[----:B------:R-:W-:Y:S01]  /*14f00*/  @!P6 IMAD R39, R39, R17, RZ ;  /* 0x000000112727e224 */ /* 0x000fe200078e02ff */
[----:B------:R0:W-:Y:S01]  /*14f10*/  @!P4 STG.E.U8 desc[UR36][R6.64+0x18], R3 ;  /* 0x000018030600c986 */ /* 0x0001e2000c101124 */
[----:B------:R-:W-:-:S03]  /*14f20*/  ISETP.LT.OR P4, PT, R0, 0x21, !P1 ;  /* 0x000000210000780c */ /* 0x000fc60004f81670 */
        /* <DEDUP_REMOVED lines=216> */
[-C--:B0-----:R-:W-:Y:S02]  /*15cb0*/  @!P4 IMAD R3, R110, R17.reuse, RZ ;  /* 0x000000116e03c224 */ /* 0x081fe400078e02ff */
[-C--:B------:R-:W-:Y:S02]  /*15cc0*/  @!P0 IMAD R111, R111, R17.reuse, RZ ;  /* 0x000000116f6f8224 */ /* 0x080fe400078e02ff */
[-C--:B------:R-:W-:Y:S01]  /*15cd0*/  @!P5 IMAD R11, R112, R17.reuse, RZ ;  /* 0x00000011700bd224 */ /* 0x080fe200078e02ff */
[----:B------:R0:W-:Y:S03]  /*15ce0*/  @!P4 STG.E.U8 desc[UR36][R8.64+0xa8], R3 ;  /* 0x0000a8030800c986 */ /* 0x0001e6000c101124 */
[-C--:B------:R-:W-:Y:S01]  /*15cf0*/  @!P2 IMAD R113, R113, R17.reuse, RZ ;  /* 0x000000117171a224 */ /* 0x080fe200078e02ff */
[----:B------:R-:W-:Y:S03]  /*15d00*/  @!P0 STG.E.U8 desc[UR36][R8.64+0xa9], R111 ;  /* 0x0000a96f08008986 */ /* 0x000fe6000c101124 */
[----:B-1----:R-:W-:Y:S01]  /*15d10*/  @!P6 IMAD R5, R114, R17, RZ ;  /* 0x000000117205e224 */ /* 0x002fe200078e02ff */
[C---:B------:R-:W-:Y:S01]  /*15d20*/  ISETP.LT.OR P0, PT, R0.reuse, 0xb2, !P3 ;  /* 0x000000b20000780c */ /* 0x040fe20005f01670 */
[----:B------:R-:W-:Y:S01]  /*15d30*/  @!P5 STG.E.U8 desc[UR36][R6.64+0xb0], R11 ;  /* 0x0000b00b0600d986 */ /* 0x000fe2000c101124 */
[----:B------:R-:W-:-:S02]  /*15d40*/  ISETP.LT.OR P5, PT, R0, 0xba, !P1 ;  /* 0x000000ba0000780c */ /* 0x000fc40004fa1670 */
[C---:B------:R-:W-:Y:S01]  /*15d50*/  ISETP.LT.OR P4, PT, R0.reuse, 0xb9, !P1 ;  /* 0x000000b90000780c */ /* 0x040fe20004f81670 */
[----:B------:R-:W-:Y:S01]  /*15d60*/  @!P2 STG.E.U8 desc[UR36][R6.64+0xb1], R113 ;  /* 0x0000b1710600a986 */ /* 0x000fe2000c101124 */
[----:B------:R-:W-:-:S03]  /*15d70*/  ISETP.LT.OR P2, PT, R0, 0xb9, !P3 ;  /* 0x000000b90000780c */ /* 0x000fc60005f41670 */
[----:B------:R1:W-:Y:S01]  /*15d80*/  @!P6 STG.E.U8 desc[UR36][R8.64+0xb0], R5 ;  /* 0x0000b0050800e986 */ /* 0x0003e2000c101124 */
[----:B------:R-:W-:-:S03]  /*15d90*/  ISETP.LT.OR P6, PT, R0, 0xba, !P3 ;  /* 0x000000ba0000780c */ /* 0x000fc60005fc1670 */
[-C--:B------:R-:W-:Y:S02]  /*15da0*/  @!P0 IMAD R115, R115, R17.reuse, RZ ;  /* 0x0000001173738224 */ /* 0x080fe400078e02ff */
[-C--:B------:R-:W-:Y:S02]  /*15db0*/  @!P5 IMAD R117, R117, R17.reuse, RZ ;  /* 0x000000117575d224 */ /* 0x080fe400078e02ff */
[-C--:B0-----:R-:W-:Y:S01]  /*15dc0*/  @!P4 IMAD R3, R116, R17.reuse, RZ ;  /* 0x000000117403c224 */ /* 0x081fe200078e02ff */
[----:B------:R-:W-:Y:S01]  /*15dd0*/  @!P0 STG.E.U8 desc[UR36][R8.64+0xb1], R115 ;  /* 0x0000b17308008986 */ /* 0x000fe2000c101124 */
[----:B------:R-:W-:Y:S01]  /*15de0*/  ISETP.LT.OR P0, PT, R0, 0xc1, !P1 ;  /* 0x000000c10000780c */ /* 0x000fe20004f01670 */
[----:B-1----:R-:W-:-:S03]  /*15df0*/  @!P2 IMAD R5, R118, R17, RZ ;  /* 0x000000117605a224 */ /* 0x002fc600078e02ff */
[----:B------:R-:W-:Y:S01]  /*15e00*/  @!P6 IMAD R119, R119, R17, RZ ;  /* 0x000000117777e224 */ /* 0x000fe200078e02ff */
[----:B------:R-:W-:Y:S01]  /*15e10*/  @!P5 STG.E.U8 desc[UR36][R6.64+0xb9], R117 ;  /* 0x0000b9750600d986 */ /* 0x000fe2000c101124 */
[----:B------:R-:W-:-:S03]  /*15e20*/  ISETP.LT.OR P5, PT, R0, 0xc2, !P1 ;  /* 0x000000c20000780c */ /* 0x000fc60004fa1670 */
[----:B------:R0:W-:Y:S01]  /*15e30*/  @!P4 STG.E.U8 desc[UR36][R6.64+0xb8], R3 ;  /* 0x0000b8030600c986 */ /* 0x0001e2000c101124 */
[----:B------:R-:W-:-:S03]  /*15e40*/  ISETP.LT.OR P4, PT, R0, 0xc1, !P3 ;  /* 0x000000c10000780c */ /* 0x000fc60005f81670 */
[----:B------:R-:W-:Y:S01]  /*15e50*/  @!P6 STG.E.U8 desc[UR36][R8.64+0xb9], R119 ;  /* 0x0000b9770800e986 */ /* 0x000fe2000c101124 */
[----:B------:R-:W-:-:S03]  /*15e60*/  ISETP.LT.OR P6, PT, R0, 0xc2, !P3 ;  /* 0x000000c20000780c */ /* 0x000fc60005fc1670 */
[----:B------:R1:W-:Y:S01]  /*15e70*/  @!P2 STG.E.U8 desc[UR36][R8.64+0xb8], R5 ;  /* 0x0000b8050800a986 */ /* 0x0003e2000c101124 */
[----:B------:R-:W-:Y:S01]  /*15e80*/  ISETP.LT.OR P2, PT, R0, 0xc9, !P1 ;  /* 0x000000c90000780c */ /* 0x000fe20004f41670 */
[-C--:B------:R-:W-:Y:S02]  /*15e90*/  @!P0 IMAD R11, R120, R17.reuse, RZ ;  /* 0x00000011780b8224 */ /* 0x080fe400078e02ff */
[-C--:B------:R-:W-:Y:S02]  /*15ea0*/  @!P5 IMAD R121, R121, R17.reuse, RZ ;  /* 0x000000117979d224 */ /* 0x080fe400078e02ff */
[-C--:B0-----:R-:W-:Y:S01]  /*15eb0*/  @!P4 IMAD R3, R122, R17.reuse, RZ ;  /* 0x000000117a03c224 */ /* 0x081fe200078e02ff */
[----:B------:R0:W-:Y:S03]  /*15ec0*/  @!P0 STG.E.U8 desc[UR36][R6.64+0xc0], R11 ;  /* 0x0000c00b06008986 */ /* 0x0001e6000c101124 */
[-C--:B------:R-:W-:Y:S01]  /*15ed0*/  @!P6 IMAD R123, R123, R17.reuse, RZ ;  /* 0x000000117b7be224 */ /* 0x080fe200078e02ff */
[----:B------:R-:W-:Y:S01]  /*15ee0*/  ISETP.LT.OR P0, PT, R0, 0xca, !P1 ;  /* 0x000000ca0000780c */ /* 0x000fe20004f01670 */
[----:B------:R-:W-:Y:S02]  /*15ef0*/  @!P5 STG.E.U8 desc[UR36][R6.64+0xc1], R121 ;  /* 0x0000c1790600d986 */ /* 0x000fe4000c101124 */
[----:B-1----:R-:W-:Y:S01]  /*15f00*/  @!P2 IMAD R5, R124, R17, RZ ;  /* 0x000000117c05a224 */ /* 0x002fe200078e02ff */
[C---:B------:R-:W-:Y:S01]  /*15f10*/  ISETP.LT.OR P5, PT, R0.reuse, 0xc9, !P3 ;  /* 0x000000c90000780c */ /* 0x040fe20005fa1670 */
[----:B------:R1:W-:Y:S01]  /*15f20*/  @!P4 STG.E.U8 desc[UR36][R8.64+0xc0], R3 ;  /* 0x0000c0030800c986 */ /* 0x0003e2000c101124 */
        /* <DEDUP_REMOVED lines=8> */
[----:B------:R-:W-:Y:S03]  /*15fb0*/  @!P0 STG.E.U8 desc[UR36][R6.64+0xc9], R125 ;  /* 0x0000c97d06008986 */ /* 0x000fe6000c101124 */
[-C--:B-1----:R-:W-:Y:S01]  /*15fc0*/  @!P6 IMAD R3, R128, R17.reuse, RZ ;  /* 0x000000118003e224 */ /* 0x082fe200078e02ff */
[----:B------:R0:W-:Y:S03]  /*15fd0*/  @!P5 STG.E.U8 desc[UR36][R8.64+0xc8], R11 ;  /* 0x0000c80b0800d986 */ /* 0x0001e6000c101124 */
[----:B------:R-:W-:Y:S01]  /*15fe0*/  @!P2 IMAD R129, R129, R17, RZ ;  /* 0x000000118181a224 */ /* 0x000fe200078e02ff */
[C---:B------:R-:W-:Y:S01]  /*15ff0*/  ISETP.LT.OR P0, PT, R0.reuse, 0xd1, !P3 ;  /* 0x000000d10000780c */ /* 0x040fe20005f01670 */
[----:B------:R-:W-:Y:S01]  /*16000*/  @!P4 STG.E.U8 desc[UR36][R8.64+0xc9], R127 ;  /* 0x0000c97f0800c986 */ /* 0x000fe2000c101124 */
[----:B------:R-:W-:-:S02]  /*16010*/  ISETP.LT.OR P5, PT, R0, 0xd2, !P3 ;  /* 0x000000d20000780c */ /* 0x000fc40005fa1670 */
[C---:B------:R-:W-:Y:S01]  /*16020*/  ISETP.LT.OR P4, PT, R0.reuse, 0xd9, !P1 ;  /* 0x000000d90000780c */ /* 0x040fe20004f81670 */
[----:B------:R1:W-:Y:S01]  /*16030*/  @!P6 STG.E.U8 desc[UR36][R6.64+0xd0], R3 ;  /* 0x0000d0030600e986 */ /* 0x0003e2000c101124 */
[----:B------:R-:W-:-:S03]  /*16040*/  ISETP.LT.OR P6, PT, R0, 0xda, !P1 ;  /* 0x000000da0000780c */ /* 0x000fc60004fc1670 */
[----:B------:R-:W-:Y:S01]  /*16050*/  @!P2 STG.E.U8 desc[UR36][R6.64+0xd1], R129 ;  /* 0x0000d1810600a986 */ /* 0x000fe2000c101124 */
[----:B------:R-:W-:-:S03]  /*16060*/  ISETP.LT.OR P2, PT, R0, 0xd9, !P3 ;  /* 0x000000d90000780c */ /* 0x000fc60005f41670 */
[-C--:B--2---:R-:W-:Y:S02]  /*16070*/  @!P0 IMAD R5, R130, R17.reuse, RZ ;  /* 0x0000001182058224 */ /* 0x084fe400078e02ff */
[-C--:B------:R-:W-:Y:S02]  /*16080*/  @!P5 IMAD R131, R131, R17.reuse, RZ ;  /* 0x000000118383d224 */ /* 0x080fe400078e02ff */
[-C--:B0-----:R-:W-:Y:S02]  /*16090*/  @!P4 IMAD R11, R132, R17.reuse, RZ ;  /* 0x00000011840bc224 */ /* 0x081fe400078e02ff */
[-C--:B------:R-:W-:Y:S01]  /*160a0*/  @!P6 IMAD R133, R133, R17.reuse, RZ ;  /* 0x000000118585e224 */ /* 0x080fe200078e02ff */
[----:B------:R0:W-:Y:S03]  /*160b0*/  @!P0 STG.E.U8 desc[UR36][R8.64+0xd0], R5 ;  /* 0x0000d00508008986 */ /* 0x0001e6000c101124 */
[----:B-1----:R-:W-:Y:S01]  /*160c0*/  @!P2 IMAD R3, R134, R17, RZ ;  /* 0x000000118603a224 */ /* 0x002fe200078e02ff */
[----:B------:R-:W-:Y:S01]  /*160d0*/  @!P5 STG.E.U8 desc[UR36][R8.64+0xd1], R131 ;  /* 0x0000d1830800d986 */ /* 0x000fe2000c101124 */
[----:B------:R-:W-:-:S02]  /*160e0*/  ISETP.LT.OR P0, PT, R0, 0xda, !P3 ;  /* 0x000000da0000780c */ /* 0x000fc40005f01670 */
        /* <DEDUP_REMOVED lines=14> */
[----:B------:R-:W-:Y:S01]  /*161d0*/  @!P4 STG.E.U8 desc[UR36][R6.64+0xe1], R137 ;  /* 0x0000e1890600c986 */ /* 0x000fe2000c101124 */
[----:B------:R-:W-:-:S02]  /*161e0*/  ISETP.LT.OR P0, PT, R0, 0xe9, !P1 ;  /* 0x000000e90000780c */ /* 0x000fc40004f01670 */
[C---:B------:R-:W-:Y:S01]  /*161f0*/  ISETP.LT.OR P4, PT, R0.reuse, 0xea, !P1 ;  /* 0x000000ea0000780c */ /* 0x040fe20004f81670 */
[----:B------:R1:W-:Y:S01]  /*16200*/  @!P6 STG.E.U8 desc[UR36][R8.64+0xe0], R11 ;  /* 0x0000e00b0800e986 */ /* 0x0003e2000c101124 */
[C---:B------:R-:W-:Y:S02]  /*16210*/  ISETP.LT.OR P6, PT, R0.reuse, 0xe9, !P3 ;  /* 0x000000e90000780c */ /* 0x040fe40005fc1670 */
[C---:B------:R-:W-:Y:S01]  /*16220*/  ISETP.LT.OR P5, PT, R0.reuse, 0xea, !P3 ;  /* 0x000000ea0000780c */ /* 0x040fe20005fa1670 */
[----:B------:R-:W-:Y:S01]  /*16230*/  @!P2 STG.E.U8 desc[UR36][R8.64+0xe1], R139 ;  /* 0x0000e18b0800a986 */ /* 0x000fe2000c101124 */
[----:B------:R-:W-:-:S05]  /*16240*/  ISETP.LT.OR P2, PT, R0, 0xf1, !P1 ;  /* 0x000000f10000780c */ /* 0x000fca0004f41670 */
[-C--:B--2---:R-:W-:Y:S02]  /*16250*/  @!P0 IMAD R3, R140, R17.reuse, RZ ;  /* 0x000000118c038224 */ /* 0x084fe400078e02ff */
[-C--:B------:R-:W-:Y:S02]  /*16260*/  @!P4 IMAD R141, R141, R17.reuse, RZ ;  /* 0x000000118d8dc224 */ /* 0x080fe400078e02ff */
[-C--:B0-----:R-:W-:Y:S02]  /*16270*/  @!P6 IMAD R5, R142, R17.reuse, RZ ;  /* 0x000000118e05e224 */ /* 0x081fe400078e02ff */
[-C--:B------:R-:W-:Y:S02]  /*16280*/  @!P5 IMAD R143, R143, R17.reuse, RZ ;  /* 0x000000118f8fd224 */ /* 0x080fe400078e02ff */
[----:B-1----:R-:W-:Y:S01]  /*16290*/  @!P2 IMAD R11, R144, R17, RZ ;  /* 0x00000011900ba224 */ /* 0x002fe200078e02ff */
[----:B------:R0:W-:Y:S01]  /*162a0*/  @!P0 STG.E.U8 desc[UR36][R6.64+0xe8], R3 ;  /* 0x0000e80306008986 */ /* 0x0001e2000c101124 */
[----:B------:R-:W-:-:S03]  /*162b0*/  ISETP.LT.OR P0, PT, R0, 0xf2, !P1 ;  /* 0x000000f20000780c */ /* 0x000fc60004f01670 */
[----:B------:R-:W-:Y:S01]  /*162c0*/  @!P4 STG.E.U8 desc[UR36][R6.64+0xe9], R141 ;  /* 0x0000e98d0600c986 */ /* 0x000fe2000c101124 */
[----:B------:R-:W-:-:S03]  /*162d0*/  ISETP.LT.OR P4, PT, R0, 0xf1, !P3 ;  /* 0x000000f10000780c */ /* 0x000fc60005f81670 */
[----:B------:R-:W-:Y:S01]  /*162e0*/  @!P6 STG.E.U8 desc[UR36][R8.64+0xe8], R5 ;  /* 0x0000e8050800e986 */ /* 0x000fe2000c101124 */
[----:B------:R-:W-:-:S03]  /*162f0*/  ISETP.LT.OR P6, PT, R0, 0xf2, !P3 ;  /* 0x000000f20000780c */ /* 0x000fc60005fc1670 */
[----:B------:R-:W-:Y:S01]  /*16300*/  @!P5 STG.E.U8 desc[UR36][R8.64+0xe9], R143 ;  /* 0x0000e98f0800d986 */ /* 0x000fe2000c101124 */
[----:B------:R-:W-:-:S03]  /*16310*/  ISETP.LT.OR P5, PT, R0, 0xf9, !P3 ;  /* 0x000000f90000780c */ /* 0x000fc60005fa1670 */
[----:B------:R1:W-:Y:S01]  /*16320*/  @!P2 STG.E.U8 desc[UR36][R6.64+0xf0], R11 ;  /* 0x0000f00b0600a986 */ /* 0x0003e2000c101124 */
[C---:B------:R-:W-:Y:S02]  /*16330*/  ISETP.LT.OR P2, PT, R0.reuse, 0xf9, !P1 ;  /* 0x000000f90000780c */ /* 0x040fe40004f41670 */
[C---:B------:R-:W-:Y:S02]  /*16340*/  ISETP.LT.OR P1, PT, R0.reuse, 0xfa, !P1 ;  /* 0x000000fa0000780c */ /* 0x040fe40004f21670 */
[----:B------:R-:W-:Y:S01]  /*16350*/  ISETP.LT.OR P3, PT, R0, 0xfa, !P3 ;  /* 0x000000fa0000780c */ /* 0x000fe20005f61670 */
[-C--:B------:R-:W-:Y:S02]  /*16360*/  @!P0 IMAD R145, R145, R17.reuse, RZ ;  /* 0x0000001191918224 */ /* 0x080fe400078e02ff */
[-C--:B0-----:R-:W-:Y:S02]  /*16370*/  @!P4 IMAD R3, R146, R17.reuse, RZ ;  /* 0x000000119203c224 */ /* 0x081fe400078e02ff */
[----:B------:R-:W-:-:S02]  /*16380*/  @!P6 IMAD R147, R147, R17, RZ ;  /* 0x000000119393e224 */ /* 0x000fc400078e02ff */
[-C--:B-1----:R-:W-:Y:S02]  /*16390*/  @!P5 IMAD R11, R150, R17.reuse, RZ ;  /* 0x00000011960bd224 */ /* 0x082fe400078e02ff */
[-C--:B------:R-:W-:Y:S02]  /*163a0*/  @!P2 IMAD R5, R148, R17.reuse, RZ ;  /* 0x000000119405a224 */ /* 0x080fe400078e02ff */
[-C--:B------:R-:W-:Y:S02]  /*163b0*/  @!P1 IMAD R149, R149, R17.reuse, RZ ;  /* 0x0000001195959224 */ /* 0x080fe400078e02ff */
[----:B------:R-:W-:Y:S01]  /*163c0*/  @!P3 IMAD R151, R151, R17, RZ ;  /* 0x000000119797b224 */ /* 0x000fe200078e02ff */
[----:B------:R0:W-:Y:S04]  /*163d0*/  @!P0 STG.E.U8 desc[UR36][R6.64+0xf1], R145 ;  /* 0x0000f19106008986 */ /* 0x0001e8000c101124 */
[----:B------:R0:W-:Y:S04]  /*163e0*/  @!P4 STG.E.U8 desc[UR36][R8.64+0xf0], R3 ;  /* 0x0000f0030800c986 */ /* 0x0001e8000c101124 */
[----:B------:R0:W-:Y:S04]  /*163f0*/  @!P6 STG.E.U8 desc[UR36][R8.64+0xf1], R147 ;  /* 0x0000f1930800e986 */ /* 0x0001e8000c101124 */
[----:B------:R0:W-:Y:S04]  /*16400*/  @!P2 STG.E.U8 desc[UR36][R6.64+0xf8], R5 ;  /* 0x0000f8050600a986 */ /* 0x0001e8000c101124 */
[----:B------:R0:W-:Y:S04]  /*16410*/  @!P1 STG.E.U8 desc[UR36][R6.64+0xf9], R149 ;  /* 0x0000f99506009986 */ /* 0x0001e8000c101124 */
[----:B------:R0:W-:Y:S04]  /*16420*/  @!P5 STG.E.U8 desc[UR36][R8.64+0xf8], R11 ;  /* 0x0000f80b0800d986 */ /* 0x0001e8000c101124 */
[----:B------:R0:W-:Y:S02]  /*16430*/  @!P3 STG.E.U8 desc[UR36][R8.64+0xf9], R151 ;  /* 0x0000f9970800b986 */ /* 0x0001e4000c101124 */
.L_x_542:
[----:B------:R-:W-:Y:S05]  /*16440*/  BSYNC B0 ;  /* 0x0000000000007941 */ /* 0x000fea0003800000 */
.L_x_28:
[----:B0-----:R-:W5:Y:S04]  /*16450*/  LDL.LU R3, [R1+0x200] ;  /* 0x0002000001037983 */ /* 0x001f680000300800 */
[----:B------:R-:W5:Y:S01]  /*16460*/  LDL.LU R2, [R1+0x204] ;  /* 0x0002040001027983 */ /* 0x000f620000300800 */
[----:B------:R-:W-:Y:S01]  /*16470*/  ULDC UR4, c[0x0][0xc] ;  /* 0x0000030000047ab9 */ /* 0x000fe20000000800 */
[----:B------:R-:W-:Y:S01]  /*16480*/  ULDC UR5, c[0x0][0x10] ;  /* 0x0000040000057ab9 */ /* 0x000fe20000000800 */
[----:B------:R-:W5:Y:S01]  /*16490*/  LDC R5, c[0x0][0x14] ;  /* 0x00000500ff057b82 */ /* 0x000f620000000800 */
[----:B------:R-:W-:Y:S01]  /*164a0*/  UIMAD.WIDE.U32 UR4, UR4, UR5, URZ ;  /* 0x00000005040472a5 */ /* 0x000fe2000f8e003f */
[----:B------:R-:W-:Y:S01]  /*164b0*/  PRMT R0, RZ, 0x7610, R0 ;  /* 0x00007610ff007816 */ /* 0x000fe20000000000 */
[----:B------:R-:W-:Y:S01]  /*164c0*/  UMOV UR42, 0xffffffff ;  /* 0xffffffff002a7882 */ /* 0x000fe20000000000 */
[----:B------:R-:W-:-:S03]  /*164d0*/  UMOV UR43, 0xffffffff ;  /* 0xffffffff002b7882 */ /* 0x000fc60000000000 */
[----:B-----5:R-:W-:-:S04]  /*164e0*/  IMAD.WIDE.U32 R2, R5, UR4, R2 ;  /* 0x0000000405027c25 */ /* 0x020fc8000f8e0002 */
[----:B------:R-:W-:Y:S01]  /*164f0*/  IMAD R5, R5, UR5, RZ ;  /* 0x0000000505057c24 */ /* 0x000fe2000f8e02ff */
[----:B------:R-:W-:Y:S01]  /*16500*/  ULDC.64 UR4, c[0x0][0x650] ;  /* 0x0001940000047ab9 */ /* 0x000fe20000000a00 */
[----:B-1-3--:R-:W-:Y:S01]  /*16510*/  IMAD.MOV.U32 R6, RZ, RZ, R2 ;  /* 0x000000ffff067224 */ /* 0x00afe200078e0002 */
[----:B------:R-:W-:Y:S02]  /*16520*/  ISETP.GE.U32.AND P0, PT, R2, UR4, PT ;  /* 0x0000000402007c0c */ /* 0x000fe4000bf06070 */
[----:B------:R-:W-:-:S04]  /*16530*/  IADD3 R4, R3, R5, RZ ;  /* 0x0000000503047210 */ /* 0x000fc80007ffe0ff */
[----:B------:R-:W-:Y:S01]  /*16540*/  ISETP.GE.U32.AND.EX P0, PT, R4, UR5, PT, P0 ;  /* 0x0000000504007c0c */ /* 0x000fe2000bf06100 */
[----:B------:R0:W-:Y:S04]  /*16550*/  STL [R1+0x200], R4 ;  /* 0x0002000401007387 */ /* 0x0001e80000100800 */
[----:B------:R0:W-:Y:S08]  /*16560*/  STL [R1+0x204], R6 ;  /* 0x0002040601007387 */ /* 0x0001f00000100800 */
[----:B------:R-:W-:Y:S05]  /*16570*/  @P0 BRA `(.L_x_543) ;  /* 0x0000000400880947 */ /* 0x000fea0003800000 */
[----:B------:R-:W1:Y:S01]  /*16580*/  S2UR UR6, SR_CTAID.X ;  /* 0x00000000000679c3 */ /* 0x000e620000002500 */
[----:B------:R-:W-:Y:S01]  /*16590*/  ULDC.64 UR12, c[0x0][0x628] ;  /* 0x00018a00000c7ab9 */ /* 0x000fe20000000a00 */
[----:B------:R-:W-:Y:S01]  /*165a0*/  ULDC UR4, c[0x0][0x150] ;  /* 0x0000540000047ab9 */ /* 0x000fe20000000800 */
[----:B------:R-:W-:Y:S01]  /*165b0*/  ISETP.NE.U32.AND P0, PT, RZ, UR12, PT ;  /* 0x0000000cff007c0c */ /* 0x000fe2000bf05070 */
[----:B------:R-:W-:Y:S01]  /*165c0*/  ULDC UR15, c[0x0][0x630] ;  /* 0x00018c00000f7ab9 */ /* 0x000fe20000000800 */
[----:B------:R-:W-:Y:S01]  /*165d0*/  R2UR UR16, R6 ;  /* 0x00000000061072ca */ /* 0x000fe200000e0000 */
[----:B------:R-:W-:Y:S01]  /*165e0*/  ULDC UR19, c[0x0][0x154] ;  /* 0x0000550000137ab9 */ /* 0x000fe20000000800 */
[----:B------:R-:W-:Y:S01]  /*165f0*/  ISETP.NE.AND.EX P0, PT, RZ, UR13, PT, P0 ;  /* 0x0000000dff007c0c */ /* 0x000fe2000bf05300 */
[----:B------:R-:W3:Y:S01]  /*16600*/  S2UR UR18, SR_CTAID.Y ;  /* 0x00000000001279c3 */ /* 0x000ee20000002600 */
[----:B------:R-:W-:Y:S02]  /*16610*/  R2UR UR17, R4 ;  /* 0x00000000041172ca */ /* 0x000fe400000e0000 */
[----:B------:R-:W-:-:S02]  /*16620*/  R2UR UR10, R6 ;  /* 0x00000000060a72ca */ /* 0x000fc400000e0000 */
[----:B------:R-:W-:Y:S02]  /*16630*/  R2UR UR11, R4 ;  /* 0x00000000040b72ca */ /* 0x000fe400000e0000 */
[----:B-1----:R-:W-:-:S05]  /*16640*/  I2FP.F32.U32 R0, UR6 ;  /* 0x0000000600007c45 */ /* 0x002fca0008201000 */
[----:B------:R-:W-:-:S04]  /*16650*/  FMUL R0, R0, UR4 ;  /* 0x0000000400007c20 */ /* 0x000fc80008400000 */
[----:B------:R1:W0:Y:S01]  /*16660*/  F2I.U32.TRUNC.NTZ R2, R0 ;  /* 0x0000000000027305 */ /* 0x000222000020f000 */
[----:B---3--:R-:W-:Y:S05]  /*16670*/  @!P0 BRA `(.L_x_544) ;  /* 0x0000000000308947 */ /* 0x008fea0003800000 */
        /* <DEDUP_REMOVED lines=12> */
.L_x_544:
[----:B------:R-:W-:Y:S01]  /*16740*/  USHF.R.U64 UR43, UR10, UR15, UR11 ;  /* 0x0000000f0a2b7299 */ /* 0x000fe2000800120b */
[----:B-1----:R-:W-:Y:S01]  /*16750*/  I2FP.F32.U32 R0, UR18 ;  /* 0x0000001200007c45 */ /* 0x002fe20008201000 */
[----:B------:R-:W-:Y:S02]  /*16760*/  USHF.R.U32.HI UR4, URZ, UR15, UR11 ;  /* 0x0000000f3f047299 */ /* 0x000fe4000801160b */
[----:B------:R-:W-:Y:S02]  /*16770*/  UIADD3 UR10, UP0, URZ, -UR43, URZ ;  /* 0x8000002b3f0a7290 */ /* 0x000fe4000ff1e03f */
[----:B------:R-:W-:Y:S01]  /*16780*/  FMUL R0, R0, UR19 ;  /* 0x0000001300007c20 */ /* 0x000fe20008400000 */
[----:B------:R-:W-:Y:S01]  /*16790*/  ULDC.64 UR12, c[0x0][0x620] ;  /* 0x00018800000c7ab9 */ /* 0x000fe20000000a00 */
[----:B------:R-:W-:Y:S01]  /*167a0*/  UIADD3.X UR4, URZ, ~UR4, URZ, UP0, !UPT ;  /* 0x800000043f047290 */ /* 0x000fe200087fe43f */
[----:B------:R-:W-:Y:S01]  /*167b0*/  UMOV UR8, UR16 ;  /* 0x0000001000087c82 */ /* 0x000fe20008000000 */
[----:B------:R-:W-:-:S02]  /*167c0*/  UMOV UR9, UR17 ;  /* 0x0000001100097c82 */ /* 0x000fc40008000000 */
[----:B------:R-:W-:Y:S01]  /*167d0*/  UIMAD UR4, UR4, UR12, URZ ;  /* 0x0000000c040472a4 */ /* 0x000fe2000f8e023f */
[----:B------:R-:W1:Y:S01]  /*167e0*/  F2I.U32.TRUNC.NTZ R0, R0 ;  /* 0x0000000000007305 */ /* 0x000e62000020f000 */
[----:B------:R-:W-:Y:S01]  /*167f0*/  UIMAD.WIDE.U32 UR8, UR10, UR12, UR8 ;  /* 0x0000000c0a0872a5 */ /* 0x000fe2000f8e0008 */
[----:B0-----:R-:W-:Y:S01]  /*16800*/  R2UR UR12, R2 ;  /* 0x00000000020c72ca */ /* 0x001fe200000e0000 */
[----:B------:R-:W-:Y:S01]  /*16810*/  UIMAD UR10, UR10, UR13, UR4 ;  /* 0x0000000d0a0a72a4 */ /* 0x000fe2000f8e0204 */
[----:B------:R-:W-:Y:S01]  /*16820*/  ULDC UR11, c[0x0][0x618] ;  /* 0x00018600000b7ab9 */ /* 0x000fe20000000800 */
[----:B------:R-:W-:Y:S02]  /*16830*/  ULDC UR21, c[0x0][0x658] ;  /* 0x0001960000157ab9 */ /* 0x000fe40000000800 */
[----:B------:R-:W-:Y:S01]  /*16840*/  UIADD3 UR9, UR9, UR10, URZ ;  /* 0x0000000a09097290 */ /* 0x000fe2000fffe03f */
[----:B------:R-:W-:Y:S01]  /*16850*/  UMOV UR15, 0xffffffff ;  /* 0xffffffff000f7882 */ /* 0x000fe20000000000 */
[----:B------:R-:W-:Y:S01]  /*16860*/  ULDC.64 UR4, c[0x0][0x640] ;  /* 0x0001900000047ab9 */ /* 0x000fe20000000a00 */
[----:B------:R-:W-:Y:S01]  /*16870*/  USHF.L.U32 UR15, UR15, UR21, URZ ;  /* 0x000000150f0f7299 */ /* 0x000fe2000800063f */
[----:B------:R-:W-:Y:S01]  /*16880*/  ISETP.NE.U32.AND P0, PT, RZ, UR4, PT ;  /* 0x00000004ff007c0c */ /* 0x000fe2000bf05070 */
[----:B------:R-:W-:-:S02]  /*16890*/  USHF.R.U64 UR16, UR8, UR11, UR9 ;  /* 0x0000000b08107299 */ /* 0x000fc40008001209 */
[----:B------:R-:W-:Y:S01]  /*168a0*/  USHF.R.U32.HI UR8, URZ, UR11, UR9 ;  /* 0x0000000b3f087299 */ /* 0x000fe20008011609 */
[----:B-1----:R-:W-:Y:S01]  /*168b0*/  R2UR UR14, R0 ;  /* 0x00000000000e72ca */ /* 0x002fe200000e0000 */
[----:B------:R-:W-:Y:S01]  /*168c0*/  ULDC UR17, c[0x0][0x608] ;  /* 0x0001820000117ab9 */ /* 0x000fe20000000800 */
[----:B------:R-:W-:Y:S01]  /*168d0*/  ULOP3.LUT UR41, URZ, UR15, URZ, 0x33, !UPT ;  /* 0x0000000f3f297292 */ /* 0x000fe2000f8e333f */
[----:B------:R-:W-:Y:S01]  /*168e0*/  ISETP.NE.AND.EX P0, PT, RZ, UR5, PT, P0 ;  /* 0x00000005ff007c0c */ /* 0x000fe2000bf05300 */
[----:B------:R-:W-:Y:S02]  /*168f0*/  USHF.R.U64 UR15, UR16, UR17, UR8 ;  /* 0x00000011100f7299 */ /* 0x000fe40008001208 */
[----:B------:R-:W-:Y:S02]  /*16900*/  USHF.R.U32.HI UR8, URZ, UR17, UR8 ;  /* 0x000000113f087299 */ /* 0x000fe40008011608 */
[----:B------:R-:W-:Y:S02]  /*16910*/  UIADD3 UR12, -UR12, URZ, URZ ;  /* 0x0000003f0c0c7290 */ /* 0x000fe4000fffe13f */
[----:B------:R-:W-:Y:S01]  /*16920*/  USHF.R.U64 UR17, UR15, UR21, UR8 ;  /* 0x000000150f117299 */ /* 0x000fe20008001208 */
[----:B------:R-:W-:Y:S01]  /*16930*/  UMOV UR19, 0x1 ;  /* 0x0000000100137882 */ /* 0x000fe20000000000 */
[----:B------:R-:W-:Y:S01]  /*16940*/  ULDC UR13, c[0x0][0x144] ;  /* 0x00005100000d7ab9 */ /* 0x000fe20000000800 */
[----:B------:R-:W-:Y:S01]  /*16950*/  ULDC UR7, c[0x0][0x600] ;  /* 0x0001800000077ab9 */ /* 0x000fe20000000800 */
[----:B------:R-:W-:-:S02]  /*16960*/  USHF.L.U32 UR24, UR19, UR21, URZ ;  /* 0x0000001513187299 */ /* 0x000fc4000800063f */
[----:B------:R-:W-:Y:S02]  /*16970*/  USHF.R.U32.HI UR8, URZ, UR21, UR8 ;  /* 0x000000153f087299 */ /* 0x000fe40008011608 */
[----:B------:R-:W-:Y:S02]  /*16980*/  UIMAD UR21, UR13, UR12, UR6 ;  /* 0x0000000c0d1572a4 */ /* 0x000fe4000f8e0206 */
[----:B------:R-:W-:Y:S02]  /*16990*/  UIADD3 UR20, UR7, -0x1, URZ ;  /* 0xffffffff07147890 */ /* 0x000fe4000fffe03f */
[----:B------:R-:W-:Y:S01]  /*169a0*/  UIADD3 UR19, -UR14, URZ, URZ ;  /* 0x0000003f0e137290 */ /* 0x000fe2000fffe13f */
        /* <DEDUP_REMOVED lines=17> */
.L_x_545:
[----:B------:R-:W-:Y:S01]  /*16ac0*/  UISETP.NE.AND UP0, UPT, UR46, URZ, UPT ;  /* 0x0000003f2e00728c */ /* 0x000fe2000bf05270 */
[----:B------:R-:W-:Y:S01]  /*16ad0*/  MOV R0, 0x1 ;  /* 0x0000000100007802 */ /* 0x000fe20000000f00 */
[----:B------:R-:W-:Y:S02]  /*16ae0*/  USHF.R.U64 UR4, UR6, UR22, UR8 ;  /* 0x0000001606047299 */ /* 0x000fe40008001208 */
[----:B------:R-:W-:Y:S02]  /*16af0*/  ULOP3.LUT UR41, UR15, UR41, URZ, 0xc0, !UPT ;  /* 0x000000290f297292 */ /* 0x000fe4000f8ec03f */
[----:B------:R-:W-:Y:S02]  /*16b00*/  UIADD3 UR5, -UR4, URZ, URZ ;  /* 0x0000003f04057290 */ /* 0x000fe4000fffe13f */
[----:B------:R-:W-:Y:S02]  /*16b10*/  UIMAD UR41, UR24, UR4, UR41 ;  /* 0x00000004182972a4 */ /* 0x000fe4000f8e0229 */
[----:B------:R-:W-:-:S02]  /*16b20*/  ULOP3.LUT UR16, UR16, UR20, URZ, 0xc0, !UPT ;  /* 0x0000001410107292 */ /* 0x000fc4000f8ec03f */
[----:B------:R-:W-:Y:S02]  /*16b30*/  @UP0 UIMAD UR21, UR25, UR19, UR18 ;  /* 0x00000013191502a4 */ /* 0x000fe4000f8e0212 */
[----:B------:R-:W-:-:S03]  /*16b40*/  UIMAD UR4, UR5, UR23, UR17 ;  /* 0x00000017050472a4 */ /* 0x000fc6000f8e0211 */
[----:B------:R-:W-:Y:S01]  /*16b50*/  ULDC UR5, c[0x0][0x610] ;  /* 0x0001840000057ab9 */ /* 0x000fe20000000800 */
[----:B------:R-:W-:Y:S02]  /*16b60*/  UIMAD UR4, UR4, UR7, UR16 ;  /* 0x00000007040472a4 */ /* 0x000fe4000f8e0210 */
[----:B------:R-:W-:-:S04]  /*16b70*/  UIMAD UR41, UR41, UR5, UR21 ;  /* 0x00000005292972a4 */ /* 0x000fc8000f8e0215 */
[----:B------:R-:W-:Y:S02]  /*16b80*/  USEL UR42, UR4, UR41, !UP0 ;  /* 0x00000029042a7287 */ /* 0x000fe4000c000000 */
[----:B------:R-:W-:-:S12]  /*16b90*/  USEL UR41, UR41, UR4, !UP0 ;  /* 0x0000000429297287 */ /* 0x000fd8000c000000 */
.L_x_543:
[----:B------:R-:W-:-:S13]  /*16ba0*/  LOP3.LUT P0, RZ, R0, 0xff, RZ, 0xc0, !PT ;  /* 0x000000ff00ff7812 */ /* 0x000fda000780c0ff */
[----:B------:R-:W-:Y:S05]  /*16bb0*/  @P0 BRA `(.L_x_546) ;  /* 0xfffffea4004c0947 */ /* 0x000fea000383ffff */
[----:B------:R-:W-:Y:S05]  /*16bc0*/  EXIT ;  /* 0x000000000000794d */ /* 0x000fea0003800000 */
.L_x_3:
[----:B------:R-:W2:Y:S01]  /*16bd0*/  LDL R5, [R1+0x204] ;  /* 0x0002040001057983 */ /* 0x000ea20000100800 */
[----:B------:R-:W-:-:S03]  /*16be0*/  ULDC.64 UR8, c[0x0][0x650] ;  /* 0x0001940000087ab9 */ /* 0x000fc60000000a00 */
[----:B------:R-:W3:Y:S01]  /*16bf0*/  LDL R4, [R1+0x200] ;  /* 0x0002000001047983 */ /* 0x000ee20000100800 */
[----:B------:R-:W-:Y:S01]  /*16c00*/  PRMT R0, RZ, 0x7610, R0 ;  /* 0x00007610ff007816 */ /* 0x000fe20000000000 */
[----:B------:R-:W-:Y:S01]  /*16c10*/  IMAD.MOV.U32 R3, RZ, RZ, -0x1 ;  /* 0xffffffffff037424 */ /* 0x000fe200078e00ff */
[----:B------:R-:W-:Y:S01]  /*16c20*/  MOV R2, 0xffffffff ;  /* 0xffffffff00027802 */ /* 0x000fe20000000f00 */
[----:B------:R-:W-:Y:S01]  /*16c30*/  IMAD.MOV.U32 R9, RZ, RZ, -0x1 ;  /* 0xffffffffff097424 */ /* 0x000fe200078e00ff */
[----:B--2---:R-:W-:-:S04]  /*16c40*/  ISETP.GE.U32.AND P0, PT, R5, UR8, PT ;  /* 0x0000000805007c0c */ /* 0x004fc8000bf06070 */
[----:B---3--:R-:W-:-:S13]  /*16c50*/  ISETP.GE.U32.AND.EX P0, PT, R4, UR9, PT, P0 ;  /* 0x0000000904007c0c */ /* 0x008fda000bf06100 */
[----:B------:R-:W-:Y:S05]  /*16c60*/  @P0 BRA `(.L_x_547) ;  /* 0x00000004008c0947 */ /* 0x000fea0003800000 */
[----:B------:R-:W-:Y:S01]  /*16c70*/  I2FP.F32.U32 R0, UR4 ;  /* 0x0000000400007c45 */ /* 0x000fe20008201000 */
[----:B0-----:R-:W-:Y:S01]  /*16c80*/  ULDC.64 UR16, c[0x0][0x628] ;  /* 0x00018a0000107ab9 */ /* 0x001fe20000000a00 */
        /* <DEDUP_REMOVED lines=24> */
.L_x_548:
        /* <DEDUP_REMOVED lines=24> */
[----:B------:R-:W-:Y:S01]  /*16f90*/  UMOV UR19, 0x1 ;  /* 0x0000000100137882 */ /* 0x000fe20000000000 */
[----:B------:R-:W-:Y:S01]  /*16fa0*/  ULDC UR20, c[0x0][0x608] ;  /* 0x0001820000147ab9 */ /* 0x000fe20000000800 */
[----:B------:R-:W-:Y:S01]  /*16fb0*/  USHF.L.U32 UR26, UR19, UR23, URZ ;  /* 0x00000017131a7299 */ /* 0x000fe2000800063f */
[----:B------:R-:W-:Y:S01]  /*16fc0*/  ISETP.NE.AND.EX P0, PT, RZ, UR9, PT, P0 ;  /* 0x00000009ff007c0c */ /* 0x000fe2000bf05300 */
[----:B------:R-:W-:Y:S02]  /*16fd0*/  USHF.R.U64 UR19, UR18, UR20, UR11 ;  /* 0x0000001412137299 */ /* 0x000fe4000800120b */
[----:B------:R-:W-:Y:S02]  /*16fe0*/  USHF.R.U32.HI UR11, URZ, UR20, UR11 ;  /* 0x000000143f0b7299 */ /* 0x000fe4000801160b */
[----:B------:R-:W-:-:S02]  /*16ff0*/  UIADD3 UR15, -UR15, URZ, URZ ;  /* 0x0000003f0f0f7290 */ /* 0x000fc4000fffe13f */
[----:B------:R-:W-:Y:S01]  /*17000*/  USHF.R.U64 UR20, UR19, UR23, UR11 ;  /* 0x0000001713147299 */ /* 0x000fe2000800120b */
[----:B------:R-:W-:Y:S01]  /*17010*/  ULDC UR16, c[0x0][0x144] ;  /* 0x0000510000107ab9 */ /* 0x000fe20000000800 */
[----:B------:R-:W-:Y:S01]  /*17020*/  ULDC UR6, c[0x0][0x600] ;  /* 0x0001800000067ab9 */ /* 0x000fe20000000800 */
[----:B------:R-:W-:Y:S02]  /*17030*/  USHF.R.U32.HI UR11, URZ, UR23, UR11 ;  /* 0x000000173f0b7299 */ /* 0x000fe4000801160b */
[----:B------:R-:W-:Y:S02]  /*17040*/  UIMAD UR23, UR16, UR15, UR4 ;  /* 0x0000000f101772a4 */ /* 0x000fe4000f8e0204 */
[----:B------:R-:W-:Y:S02]  /*17050*/  UIADD3 UR22, UR6, -0x1, URZ ;  /* 0xffffffff06167890 */ /* 0x000fe4000fffe03f */
[----:B------:R-:W-:Y:S02]  /*17060*/  ULOP3.LUT UR27, URZ, UR13, URZ, 0x33, !UPT ;  /* 0x0000000d3f1b7292 */ /* 0x000fe4000f8e333f */
        /* <DEDUP_REMOVED lines=18> */
.L_x_549:
[----:B------:R-:W-:Y:S01]  /*17190*/  UISETP.NE.AND UP0, UPT, UR46, URZ, UPT ;  /* 0x0000003f2e00728c */ /* 0x000fe2000bf05270 */
[----:B------:R-:W-:Y:S01]  /*171a0*/  MOV R0, 0x1 ;  /* 0x0000000100007802 */ /* 0x000fe20000000f00 */
[----:B------:R-:W-:Y:S01]  /*171b0*/  USHF.R.U64 UR8, UR4, UR24, UR11 ;  /* 0x0000001804087299 */ /* 0x000fe2000800120b */
[----:B------:R-:W-:Y:S01]  /*171c0*/  IMAD.U32 R9, RZ, RZ, UR5 ;  /* 0x00000005ff097e24 */ /* 0x000fe2000f8e00ff */
[----:B------:R-:W-:Y:S02]  /*171d0*/  ULOP3.LUT UR4, UR19, UR27, URZ, 0xc0, !UPT ;  /* 0x0000001b13047292 */ /* 0x000fe4000f8ec03f */
[----:B------:R-:W-:Y:S02]  /*171e0*/  ULOP3.LUT UR18, UR18, UR22, URZ, 0xc0, !UPT ;  /* 0x0000001612127292 */ /* 0x000fe4000f8ec03f */
[----:B------:R-:W-:-:S03]  /*171f0*/  UIMAD UR4, UR26, UR8, UR4 ;  /* 0x000000081a0472a4 */ /* 0x000fc6000f8e0204 */
[----:B------:R-:W-:Y:S02]  /*17200*/  @UP0 UIMAD UR23, UR28, UR21, UR7 ;  /* 0x000000151c1702a4 */ /* 0x000fe4000f8e0207 */
[----:B------:R-:W-:-:S03]  /*17210*/  UIADD3 UR7, -UR8, URZ, URZ ;  /* 0x0000003f08077290 */ /* 0x000fc6000fffe13f */
[----:B------:R-:W-:Y:S01]  /*17220*/  ULDC UR8, c[0x0][0x610] ;  /* 0x0001840000087ab9 */ /* 0x000fe20000000800 */
[----:B------:R-:W-:Y:S02]  /*17230*/  UIMAD UR7, UR7, UR25, UR20 ;  /* 0x00000019070772a4 */ /* 0x000fe4000f8e0214 */
[----:B------:R-:W-:Y:S02]  /*17240*/  UIMAD UR4, UR4, UR8, UR23 ;  /* 0x00000008040472a4 */ /* 0x000fe4000f8e0217 */
[----:B------:R-:W-:-:S04]  /*17250*/  UIMAD UR7, UR7, UR6, UR18 ;  /* 0x00000006070772a4 */ /* 0x000fc8000f8e0212 */
[----:B------:R-:W-:Y:S02]  /*17260*/  USEL UR6, UR7, UR4, !UP0 ;  /* 0x0000000407067287 */ /* 0x000fe4000c000000 */
[----:B------:R-:W-:-:S04]  /*17270*/  USEL UR4, UR4, UR7, !UP0 ;  /* 0x0000000704047287 */ /* 0x000fc8000c000000 */
[----:B------:R-:W-:Y:S02]  /*17280*/  MOV R2, UR6 ;  /* 0x0000000600027c02 */ /* 0x000fe40008000f00 */
[----:B------:R-:W-:-:S07]  /*17290*/  IMAD.U32 R3, RZ, RZ, UR4 ;  /* 0x00000004ff037e24 */ /* 0x000fce000f8e00ff */
.L_x_547:
[----:B------:R-:W-:-:S08]  /*172a0*/  NOP ;  /* 0x0000000000007918 */ /* 0x000fd00000000000 */
[----:B0-----:R-:W0:-:S00]  /*172b0*/  USETMAXREG.DEALLOC.CTAPOOL 0x18 ;  /* 0x00000018000079c8 */ /* 0x001e0000080e0500 */
[----:B------:R-:W-:-:S13]  /*172c0*/  ISETP.NE.AND P0, PT, RZ, UR10, PT ;  /* 0x0000000aff007c0c */ /* 0x000fda000bf05270 */
[----:B------:R-:W-:Y:S05]  /*172d0*/  @P0 EXIT ;  /* 0x000000000000094d */ /* 0x000fea0003800000 */
[----:B0-----:R-:W-:Y:S01]  /*172e0*/  LOP3.LUT P0, RZ, R0, 0xff, RZ, 0xc0, !PT ;  /* 0x000000ff00ff7812 */ /* 0x001fe2000780c0ff */
[----:B------:R-:W-:Y:S01]  /*172f0*/  IMAD.MOV.U32 R6, RZ, RZ, RZ ;  /* 0x000000ffff067224 */ /* 0x000fe200078e00ff */
[----:B------:R-:W-:-:S11]  /*17300*/  MOV R0, 0x1 ;  /* 0x0000000100007802 */ /* 0x000fd60000000f00 */
[----:B------:R-:W-:Y:S05]  /*17310*/  @!P0 BRA `(.L_x_550) ;  /* 0x0000000c005c8947 */ /* 0x000fea0003800000 */
[----:B------:R-:W0:Y:S01]  /*17320*/  S2R R4, SR_TID.X ;  /* 0x0000000000047919 */ /* 0x000e220000002100 */
[----:B------:R-:W-:Y:S01]  /*17330*/  ULDC UR4, c[0x0][0x28c] ;  /* 0x0000a30000047ab9 */ /* 0x000fe20000000800 */
[----:B------:R-:W-:Y:S01]  /*17340*/  ULDC UR6, c[0x0][0x658] ;  /* 0x0001960000067ab9 */ /* 0x000fe20000000800 */
[----:B------:R-:W-:Y:S01]  /*17350*/  UIADD3 UR10, UR4, 0x7f, URZ ;  /* 0x0000007f040a7890 */ /* 0x000fe2000fffe03f */
[----:B------:R-:W-:Y:S01]  /*17360*/  BSSY B0, `(.L_x_550) ;  /* 0x00000d2000007945 */ /* 0x000fe20003800000 */
[----:B------:R-:W-:Y:S01]  /*17370*/  UMOV UR7, 0xffffffff ;  /* 0xffffffff00077882 */ /* 0x000fe20000000000 */
[----:B------:R-:W-:Y:S01]  /*17380*/  ULDC UR5, c[0x0][0x600] ;  /* 0x0001800000057ab9 */ /* 0x000fe20000000800 */
[----:B------:R-:W-:Y:S01]  /*17390*/  UMOV UR9, 0x1 ;  /* 0x0000000100097882 */ /* 0x000fe20000000000 */
[----:B------:R-:W-:Y:S01]  /*173a0*/  USHF.L.U32 UR7, UR7, UR6, URZ ;  /* 0x0000000607077299 */ /* 0x000fe2000800063f */
[----:B------:R-:W-:Y:S01]  /*173b0*/  MOV R8, 0x1 ;  /* 0x0000000100087802 */ /* 0x000fe20000000f00 */
[----:B------:R-:W-:Y:S01]  /*173c0*/  UIADD3 UR4, UR5, -0x1, URZ ;  /* 0xffffffff05047890 */ /* 0x000fe2000fffe03f */
[----:B------:R-:W-:Y:S01]  /*173d0*/  IMAD.MOV.U32 R0, RZ, RZ, 0x1 ;  /* 0x00000001ff007424 */ /* 0x000fe200078e00ff */
[----:B------:R-:W-:Y:S01]  /*173e0*/  USHF.R.S32.HI UR11, URZ, 0x1f, UR10 ;  /* 0x0000001f3f0b7899 */ /* 0x000fe2000801140a */
[----:B------:R-:W-:Y:S01]  /*173f0*/  MOV R6, RZ ;  /* 0x000000ff00067202 */ /* 0x000fe20000000f00 */
[----:B------:R-:W-:Y:S01]  /*17400*/  ULDC UR8, c[0x0][0xc] ;  /* 0x0000030000087ab9 */ /* 0x000fe20000000800 */
[----:B------:R-:W-:-:S02]  /*17410*/  USHF.L.U32 UR5, UR9, UR6, URZ ;  /* 0x0000000609057299 */ /* 0x000fc4000800063f */
[----:B------:R-:W-:Y:S01]  /*17420*/  ULEA.HI UR11, UR11, UR10, URZ, 0x7 ;  /* 0x0000000a0b0b7291 */ /* 0x000fe2000f8f383f */
[----:B------:R-:W-:Y:S01]  /*17430*/  ULDC UR9, c[0x0][0x10] ;  /* 0x0000040000097ab9 */ /* 0x000fe20000000800 */
[----:B------:R-:W-:Y:S02]  /*17440*/  ULOP3.LUT UR6, URZ, UR7, URZ, 0x33, !UPT ;  /* 0x000000073f067292 */ /* 0x000fe4000f8e333f */
[----:B------:R-:W-:Y:S01]  /*17450*/  UIMAD.WIDE.U32 UR8, UR8, UR9, URZ ;  /* 0x00000009080872a5 */ /* 0x000fe2000f8e003f */
[----:B------:R-:W-:Y:S01]  /*17460*/  ULDC UR7, c[0x0][0x14] ;  /* 0x0000050000077ab9 */ /* 0x000fe20000000800 */
[----:B------:R-:W-:Y:S02]  /*17470*/  USHF.R.S32.HI UR18, URZ, 0x7, UR11 ;  /* 0x000000073f127899 */ /* 0x000fe4000801140b */
[----:B------:R-:W-:Y:S02]  /*17480*/  UIMAD.WIDE.U32 UR20, UR8, UR7, URZ ;  /* 0x00000007081472a5 */ /* 0x000fe4000f8e003f */
[----:B------:R-:W-:-:S02]  /*17490*/  UIMAD UR13, UR9, UR7, URZ ;  /* 0x00000007090d72a4 */ /* 0x000fc4000f8e023f */
[----:B------:R-:W-:Y:S01]  /*174a0*/  ULOP3.LUT UR24, UR40, 0x2, URZ, 0xfc, !UPT ;  /* 0x0000000228187892 */ /* 0x000fe2000f8efc3f */
[C---:B0-----:R-:W-:Y:S01]  /*174b0*/  LOP3.LUT P2, RZ, R4.reuse, 0x7f, RZ, 0xc0, !PT ;  /* 0x0000007f04ff7812 */ /* 0x041fe2000784c0ff */
[----:B------:R-:W-:Y:S01]  /*174c0*/  UIADD3 UR13, UR21, UR13, URZ ;  /* 0x0000000d150d7290 */ /* 0x000fe2000fffe03f */
[----:B------:R-:W-:Y:S01]  /*174d0*/  LOP3.LUT P0, RZ, R4, 0x1f, RZ, 0xc0, !PT ;  /* 0x0000001f04ff7812 */ /* 0x000fe2000780c0ff */
[----:B------:R-:W-:Y:S01]  /*174e0*/  UIADD3 UR25, UR18, 0x1, URZ ;  /* 0x0000000112197890 */ /* 0x000fe2000fffe03f */
[----:B------:R-:W-:Y:S02]  /*174f0*/  ULDC.64 UR22, c[0x0][0x198] ;  /* 0x0000660000167ab9 */ /* 0x000fe40000000a00 */
[----:B------:R-:W-:-:S13]  /*17500*/  PLOP3.LUT P0, PT, P0, P2, PT, 0x8a, 0x0 ;  /* 0x000000000000781c */ /* 0x000fda0000705172 */
.L_x_562:
[----:B------:R-:W-:-:S03]  /*17510*/  UMOV UR7, 0xffffffff ;  /* 0xffffffff00077882 */ /* 0x000fc60000000000 */
[----:B------:R-:W-:Y:S05]  /*17520*/  BRA.DIV UR7, `(.L_x_551) ;  /* 0x0000000e07a07947 */ /* 0x000fea000b800000 */
[----:B------:R-:W-:-:S13]  /*17530*/  ELECT P6, URZ, PT ;  /* 0x00000000003f782f */ /* 0x000fda00038c0000 */
.L_x_572:
[----:B------:R-:W0:Y:S01]  /*17540*/  LDC R4, c[0x0][0x28c] ;  /* 0x0000a300ff047b82 */ /* 0x000e220000000800 */
[----:B------:R-:W-:Y:S01]  /*17550*/  BSSY B1, `(.L_x_552) ;  /* 0x0000035000017945 */ /* 0x000fe20003800000 */
[----:B0-----:R-:W-:-:S13]  /*17560*/  ISETP.LT.OR P6, PT, R4, 0x1, !P6 ;  /* 0x000000010400780c */ /* 0x001fda00077c1670 */
[----:B------:R-:W-:Y:S05]  /*17570*/  @P6 BRA `(.L_x_553) ;  /* 0x0000000000c86947 */ /* 0x000fea0003800000 */
[----:B------:R-:W-:Y:S01]  /*17580*/  SHF.L.U32 R11, R3, 0x8, RZ ;  /* 0x00000008030b7819 */ /* 0x000fe200000006ff */
[----:B------:R-:W-:Y:S01]  /*17590*/  IMAD.SHL.U32 R2, R2, 0x100, RZ ;  /* 0x0000010002027824 */ /* 0x000fe200078e00ff */
[----:B------:R-:W-:Y:S01]  /*175a0*/  MOV R14, UR25 ;  /* 0x00000019000e7c02 */ /* 0x000fe20008000f00 */
[----:B------:R-:W-:Y:S01]  /*175b0*/  IMAD.MOV.U32 R12, RZ, RZ, RZ ;  /* 0x000000ffff0c7224 */ /* 0x000fe200078e00ff */
[----:B------:R-:W-:Y:S01]  /*175c0*/  MOV R4, R6 ;  /* 0x0000000600047202 */ /* 0x000fe20000000f00 */
[----:B------:R-:W-:-:S07]  /*175d0*/  IMAD.MOV.U32 R3, RZ, RZ, R0 ;  /* 0x000000ffff037224 */ /* 0x000fce00078e0000 */
.L_x_557:
[----:B------:R-:W0:Y:S01]  /*175e0*/  S2R R10, SR_CgaCtaId ;  /* 0x00000000000a7919 */ /* 0x000e220000008800 */
[----:B------:R-:W-:Y:S01]  /*175f0*/  MOV R5, 0x400 ;  /* 0x0000040000057802 */ /* 0x000fe20000000f00 */
[----:B------:R-:W1:Y:S03]  /*17600*/  @!P2 LDC R7, c[0x0][0x500] ;  /* 0x00014000ff07ab82 */ /* 0x000e660000000800 */
[----:B0-----:R-:W-:Y:S02]  /*17610*/  LEA R13, R10, R5, 0x18 ;  /* 0x000000050a0d7211 */ /* 0x001fe400078ec0ff */
[----:B------:R-:W-:-:S03]  /*17620*/  SHF.L.U32 R5, R3, 0x1f, RZ ;  /* 0x0000001f03057819 */ /* 0x000fc600000006ff */
[----:B------:R-:W-:-:S04]  /*17630*/  IMAD R10, R4, 0x8, R13 ;  /* 0x00000008040a7824 */ /* 0x000fc800078e020d */
[----:B------:R-:W0:Y:S02]  /*17640*/  SYNCS.PHASECHK.TRANS64.TRYWAIT P1, [R10+URZ+0x18], R5 ;  /* 0x000018050a0075a7 */ /* 0x000e24000802017f */
[----:B01----:R-:W-:Y:S05]  /*17650*/  @!P1 BRA `(.L_x_554) ;  /* 0x0000000c00749947 */ /* 0x003fea0003800000 */
.L_x_573:
[----:B------:R-:W-:Y:S01]  /*17660*/  UPRMT UR7, UR24, 0x9910, URZ ;  /* 0x0000991018077896 */ /* 0x000fe2000800003f */
[----:B------:R1:W-:Y:S03]  /*17670*/  @!P2 SYNCS.ARRIVE.TRANS64 RZ, [R10+URZ], R7 ;  /* 0x000000070affa9a7 */ /* 0x0003e6000800003f */
[----:B------:R-:W-:-:S06]  /*17680*/  UISETP.NE.AND UP0, UPT, UR7, 0x2, UPT ;  /* 0x000000020700788c */ /* 0x000fcc000bf05270 */
[----:B------:R-:W-:-:S13]  /*17690*/  PLOP3.LUT P1, PT, PT, PT, UP0, 0x80, 0x0 ;  /* 0x000000000000781c */ /* 0x000fda0003f2f008 */
[----:B-1----:R-:W-:Y:S05]  /*176a0*/  @P1 BRA `(.L_x_555) ;  /* 0x0000000000041947 */ /* 0x002fea0003800000 */
[----:B------:R-:W-:Y:S01]  /*176b0*/  BPT.TRAP 0x1 ;  /* 0x000000040000795c */ /* 0x000fe20000300000 */
.L_x_555:
[----:B------:R-:W-:Y:S05]  /*176c0*/  @P0 BRA `(.L_x_556) ;  /* 0x0000000000040947 */ /* 0x000fea0003800000 */
[----:B------:R-:W-:Y:S01]  /*176d0*/  BPT.TRAP 0x1 ;  /* 0x000000040000795c */ /* 0x000fe20000300000 */
.L_x_556:
[----:B------:R-:W-:Y:S01]  /*176e0*/  LEA R13, R4, R13, 0xf ;  /* 0x0000000d040d7211 */ /* 0x000fe200078e78ff */
[----:B------:R-:W-:Y:S01]  /*176f0*/  UIADD3 UR14, UP0, UR22, 0xf0, URZ ;  /* 0x000000f0160e7890 */ /* 0x000fe2000ff1e03f */
[----:B------:R-:W-:Y:S01]  /*17700*/  R2UR UR9, R10 ;  /* 0x000000000a0972ca */ /* 0x000fe200000e0000 */
[----:B------:R-:W-:Y:S01]  /*17710*/  UIADD3 UR26, UP1, UR22, 0x1f0, URZ ;  /* 0x000001f0161a7890 */ /* 0x000fe2000ff3e03f */
[----:B------:R-:W-:Y:S01]  /*17720*/  R2UR UR7, R13 ;  /* 0x000000000d0772ca */ /* 0x000fe200000e0000 */
[----:B------:R-:W-:Y:S01]  /*17730*/  UIADD3.X UR15, URZ, UR23, URZ, UP0, !UPT ;  /* 0x000000173f0f7290 */ /* 0x000fe200087fe43f */
[----:B------:R-:W-:Y:S01]  /*17740*/  R2UR UR11, R11 ;  /* 0x000000000b0b72ca */ /* 0x000fe200000e0000 */
[----:B------:R-:W-:Y:S01]  /*17750*/  VIADD R4, R4, 0x1 ;  /* 0x0000000104047836 */ /* 0x000fe20000000000 */
[----:B------:R-:W-:Y:S01]  /*17760*/  R2UR UR10, R12 ;  /* 0x000000000c0a72ca */ /* 0x000fe200000e0000 */
[----:B------:R-:W-:Y:S01]  /*17770*/  UIADD3.X UR27, URZ, UR23, URZ, UP1, !UPT ;  /* 0x000000173f1b7290 */ /* 0x000fe20008ffe43f */
[----:B------:R-:W-:Y:S01]  /*17780*/  R2UR UR12, R9 ;  /* 0x00000000090c72ca */ /* 0x000fe200000e0000 */
[----:B------:R-:W-:Y:S01]  /*17790*/  UMOV UR16, 0x0 ;  /* 0x0000000000107882 */ /* 0x000fe20000000000 */
[----:B------:R-:W-:Y:S01]  /*177a0*/  IADD3 R14, R14, -0x1, RZ ;  /* 0xffffffff0e0e7810 */ /* 0x000fe20007ffe0ff */
[----:B------:R-:W-:Y:S01]  /*177b0*/  UMOV UR17, 0x10000000 ;  /* 0x1000000000117882 */ /* 0x000fe20000000000 */
[----:B------:R-:W-:Y:S01]  /*177c0*/  R2UR UR19, R2 ;  /* 0x00000000021372ca */ /* 0x000fe200000e0000 */
[----:B------:R-:W-:Y:S01]  /*177d0*/  VIADD R12, R12, 0x80 ;  /* 0x000000800c0c7836 */ /* 0x000fe20000000000 */
[----:B------:R-:W-:Y:S01]  /*177e0*/  ISETP.GT.AND P3, PT, R14, 0x1, PT ;  /* 0x000000010e00780c */ /* 0x000fe20003f64270 */
[----:B------:R-:W-:Y:S01]  /*177f0*/  UIADD3 UR8, UR7, 0x100, URZ ;  /* 0x0000010007087890 */ /* 0x000fe2000fffe03f */
[----:B------:R-:W-:Y:S01]  /*17800*/  ISETP.NE.AND P1, PT, R4, 0x3, PT ;  /* 0x000000030400780c */ /* 0x000fe20003f25270 */
[----:B------:R-:W-:-:S03]  /*17810*/  UIADD3 UR7, UR7, 0x18100, URZ ;  /* 0x0001810007077890 */ /* 0x000fc6000fffe03f */
[----:B0-----:R-:W-:Y:S02]  /*17820*/  SEL R10, RZ, 0x1, P1 ;  /* 0x00000001ff0a7807 */ /* 0x001fe40000800000 */
[----:B------:R-:W-:Y:S02]  /*17830*/  SEL R4, R4, RZ, P1 ;  /* 0x000000ff04047207 */ /* 0x000fe40000800000 */
[----:B------:R0:W-:Y:S01]  /*17840*/  UTMALDG.3D [UR8], [UR14], desc[UR16] ;  /* 0x000010080e0075b4 */ /* 0x0001e20008011000 */
[----:B------:R-:W-:Y:S01]  /*17850*/  LOP3.LUT R3, R3, R10, RZ, 0x3c, !PT ;  /* 0x0000000a03037212 */ /* 0x000fe200078e3cff */
[----:B0-----:R-:W-:Y:S01]  /*17860*/  UMOV UR8, UR7 ;  /* 0x0000000700087c82 */ /* 0x001fe20008000000 */
[----:B------:R-:W-:Y:S02]  /*17870*/  UMOV UR11, UR19 ;  /* 0x00000013000b7c82 */ /* 0x000fe40008000000 */
[----:B------:R0:W-:Y:S02]  /*17880*/  UTMALDG.3D [UR8], [UR26], desc[UR16] ;  /* 0x000010081a0075b4 */ /* 0x0001e40008011000 */
[----:B0-----:R-:W-:Y:S05]  /*17890*/  @P3 BRA `(.L_x_557) ;  /* 0xfffffffc00503947 */ /* 0x001fea000383ffff */
.L_x_553:
[----:B------:R-:W-:Y:S05]  /*178a0*/  BSYNC B1 ;  /* 0x0000000000017941 */ /* 0x000fea0003800000 */
.L_x_552:
[----:B------:R-:W2:Y:S01]  /*178b0*/  LDL.LU R15, [R1+0x200] ;  /* 0x00020000010f7983 */ /* 0x000ea20000300800 */
[----:B------:R-:W-:Y:S01]  /*178c0*/  LOP3.LUT P1, RZ, R8, 0xff, RZ, 0xc0, !PT ;  /* 0x000000ff08ff7812 */ /* 0x000fe2000782c0ff */
[----:B------:R-:W-:Y:S02]  /*178d0*/  ULDC.64 UR8, c[0x0][0x650] ;  /* 0x0001940000087ab9 */ /* 0x000fe40000000a00 */
[----:B------:R-:W3:Y:S01]  /*178e0*/  LDL.LU R13, [R1+0x204] ;  /* 0x00020400010d7983 */ /* 0x000ee20000300800 */
[----:B------:R-:W-:Y:S01]  /*178f0*/  IADD3 R6, R6, UR18, RZ ;  /* 0x0000001206067c10 */ /* 0x000fe2000fffe0ff */
[----:B------:R-:W-:Y:S01]  /*17900*/  UISETP.GE.U32.AND UP0, UPT, UR18, 0x3, UPT ;  /* 0x000000031200788c */ /* 0x000fe2000bf06070 */
[----:B------:R-:W-:Y:S01]  /*17910*/  BSSY B1, `(.L_x_558) ;  /* 0x0000074000017945 */ /* 0x000fe20003800000 */
[----:B------:R-:W-:Y:S02]  /*17920*/  MOV R9, 0xffffffff ;  /* 0xffffffff00097802 */ /* 0x000fe40000000f00 */
[----:B------:R-:W-:-:S02]  /*17930*/  PRMT R4, RZ, 0x7610, R4 ;  /* 0x00007610ff047816 */ /* 0x000fc40000000004 */
[----:B------:R-:W-:Y:S02]  /*17940*/  PLOP3.LUT P3, PT, PT, PT, UP0, 0x80, 0x0 ;  /* 0x000000000000781c */ /* 0x000fe40003f6f008 */
[----:B------:R-:W0:Y:S01]  /*17950*/  @P1 S2R R3, SR_CgaCtaId ;  /* 0x0000000000031919 */ /* 0x000e220000008800 */
[----:B------:R-:W-:Y:S02]  /*17960*/  @P1 MOV R2, 0x400 ;  /* 0x0000040000021802 */ /* 0x000fe40000000f00 */
[----:B------:R-:W-:Y:S02]  /*17970*/  PRMT R8, RZ, 0x7610, R8 ;  /* 0x00007610ff087816 */ /* 0x000fe40000000008 */
[----:B0-----:R-:W-:-:S04]  /*17980*/  @P1 LEA R2, R3, R2, 0x18 ;  /* 0x0000000203021211 */ /* 0x001fc800078ec0ff */
[----:B------:R0:W-:Y:S01]  /*17990*/  @P1 SYNCS.ARRIVE.TRANS64.A1T0 RZ, [R2+URZ+0x48], RZ ;  /* 0x000048ff02ff19a7 */ /* 0x0001e2000810003f */
[----:B------:R-:W-:Y:S01]  /*179a0*/  ISETP.GT.U32.AND P1, PT, R6, 0x2, PT ;  /* 0x000000020600780c */ /* 0x000fe20003f24070 */
[----:B0-----:R-:W-:-:S05]  /*179b0*/  IMAD.U32 R2, RZ, RZ, UR18 ;  /* 0x00000012ff027e24 */ /* 0x001fca000f8e00ff */
[----:B------:R-:W-:Y:S01]  /*179c0*/  ISETP.LT.U32.AND P1, PT, R2, 0x3, P1 ;  /* 0x000000030200780c */ /* 0x000fe20000f21070 */
[----:B------:R-:W-:-:S04]  /*179d0*/  IMAD.WIDE.U32 R2, R6, -0x55555555, RZ ;  /* 0xaaaaaaab06027825 */ /* 0x000fc800078e00ff */
[----:B------:R-:W-:Y:S01]  /*179e0*/  IMAD.MOV.U32 R2, RZ, RZ, -0x1 ;  /* 0xffffffffff027424 */ /* 0x000fe200078e00ff */
[----:B------:R-:W-:Y:S02]  /*179f0*/  SHF.R.U32.HI R5, RZ, 0x1, R3 ;  /* 0x00000001ff057819 */ /* 0x000fe40000011603 */
[----:B------:R-:W-:-:S03]  /*17a00*/  SEL R3, RZ, 0x1, !P1 ;  /* 0x00000001ff037807 */ /* 0x000fc60004800000 */
[----:B------:R-:W-:Y:S01]  /*17a10*/  IMAD R6, R5, -0x3, R6 ;  /* 0xfffffffd05067824 */ /* 0x000fe200078e0206 */
[----:B------:R-:W-:Y:S02]  /*17a20*/  LOP3.LUT R0, R0, R3, RZ, 0x3c, !PT ;  /* 0x0000000300007212 */ /* 0x000fe400078e3cff */
[----:B------:R-:W-:Y:S02]  /*17a30*/  MOV R3, 0xffffffff ;  /* 0xffffffff00037802 */ /* 0x000fe40000000f00 */
[----:B------:R-:W-:Y:S02]  /*17a40*/  @P3 LOP3.LUT R0, R0, 0x1, R5, 0x78, !PT ;  /* 0x0000000100003812 */ /* 0x000fe400078e7805 */
[----:B---3--:R-:W-:-:S04]  /*17a50*/  IADD3 R13, P1, R13, UR20, RZ ;  /* 0x000000140d0d7c10 */ /* 0x008fc8000ff3e0ff */
[----:B--2---:R-:W-:Y:S01]  /*17a60*/  IADD3.X R15, R15, UR13, RZ, P1, !PT ;  /* 0x0000000d0f0f7c10 */ /* 0x004fe20008ffe4ff */
[----:B------:R0:W-:Y:S01]  /*17a70*/  STL [R1+0x204], R13 ;  /* 0x0002040d01007387 */ /* 0x0001e20000100800 */
[----:B------:R-:W-:-:S03]  /*17a80*/  ISETP.GE.U32.AND P1, PT, R13, UR8, PT ;  /* 0x000000080d007c0c */ /* 0x000fc6000bf26070 */
[----:B------:R0:W-:Y:S01]  /*17a90*/  STL [R1+0x200], R15 ;  /* 0x0002000f01007387 */ /* 0x0001e20000100800 */
[----:B------:R-:W-:-:S13]  /*17aa0*/  ISETP.GE.U32.AND.EX P1, PT, R15, UR9, PT, P1 ;  /* 0x000000090f007c0c */ /* 0x000fda000bf26110 */
[----:B0-----:R-:W-:Y:S05]  /*17ab0*/  @P1 BRA `(.L_x_559) ;  /* 0x0000000400641947 */ /* 0x001fea0003800000 */
[----:B------:R-:W0:Y:S01]  /*17ac0*/  S2R R7, SR_CTAID.X ;  /* 0x0000000000077919 */ /* 0x000e220000002500 */
[----:B------:R-:W-:Y:S01]  /*17ad0*/  ULDC UR7, c[0x0][0x150] ;  /* 0x0000540000077ab9 */ /* 0x000fe20000000800 */
[----:B------:R-:W1:Y:S01]  /*17ae0*/  LDC R4, c[0x0][0x144] ;  /* 0x00005100ff047b82 */ /* 0x000e620000000800 */
[----:B------:R-:W-:Y:S01]  /*17af0*/  UISETP.NE.AND UP0, UPT, UR46, URZ, UPT ;  /* 0x0000003f2e00728c */ /* 0x000fe2000bf05270 */
[----:B------:R-:W2:Y:S01]  /*17b00*/  S2R R5, SR_CTAID.Y ;  /* 0x0000000000057919 */ /* 0x000ea20000002600 */
[----:B------:R-:W-:Y:S01]  /*17b10*/  ULDC.64 UR8, c[0x0][0x628] ;  /* 0x00018a0000087ab9 */ /* 0x000fe20000000a00 */
[----:B------:R-:W-:-:S03]  /*17b20*/  ULDC UR10, c[0x0][0x630] ;  /* 0x00018c00000a7ab9 */ /* 0x000fc60000000800 */
[----:B------:R-:W-:Y:S01]  /*17b30*/  PLOP3.LUT P1, PT, PT, PT, UP0, 0x80, 0x0 ;  /* 0x000000000000781c */ /* 0x000fe20003f2f008 */
[----:B------:R-:W3:Y:S01]  /*17b40*/  LDC R10, c[0x0][0x148] ;  /* 0x00005200ff0a7b82 */ /* 0x000ee20000000800 */
[----:B0-----:R-:W-:Y:S02]  /*17b50*/  I2FP.F32.U32 R2, R7 ;  /* 0x0000000700027245 */ /* 0x001fe40000201000 */
[----:B--2---:R-:W-:-:S03]  /*17b60*/  I2FP.F32.U32 R3, R5 ;  /* 0x0000000500037245 */ /* 0x004fc60000201000 */
[----:B------:R-:W-:Y:S01]  /*17b70*/  FMUL R2, R2, UR7 ;  /* 0x0000000702027c20 */ /* 0x000fe20008400000 */
[----:B------:R-:W-:Y:S02]  /*17b80*/  ULDC UR7, c[0x0][0x154] ;  /* 0x0000550000077ab9 */ /* 0x000fe40000000800 */
[----:B------:R-:W-:-:S03]  /*17b90*/  FMUL R9, R3, UR7 ;  /* 0x0000000703097c20 */ /* 0x000fc60008400000 */
[----:B------:R-:W0:Y:S08]  /*17ba0*/  F2I.U32.TRUNC.NTZ R2, R2 ;  /* 0x0000000200027305 */ /* 0x000e30000020f000 */
[----:B------:R-:W2:Y:S01]  /*17bb0*/  F2I.U32.TRUNC.NTZ R9, R9 ;  /* 0x0000000900097305 */ /* 0x000ea2000020f000 */
[----:B0-----:R-:W-:Y:S02]  /*17bc0*/  IMAD.MOV R3, RZ, RZ, -R2 ;  /* 0x000000ffff037224 */ /* 0x001fe400078e0a02 */
[----:B------:R-:W-:-:S02]  /*17bd0*/  IMAD.MOV.U32 R2, RZ, RZ, R13 ;  /* 0x000000ffff027224 */ /* 0x000fc400078e000d */
[----:B-1----:R-:W-:Y:S01]  /*17be0*/  IMAD R7, R4, R3, R7 ;  /* 0x0000000304077224 */ /* 0x002fe200078e0207 */
[----:B--2---:R-:W-:-:S05]  /*17bf0*/  IADD3 R3, -R9, RZ, RZ ;  /* 0x000000ff09037210 */ /* 0x004fca0007ffe1ff */
[----:B---3--:R-:W-:Y:S01]  /*17c00*/  @P1 IMAD R7, R10, R3, R5 ;  /* 0x000000030a071224 */ /* 0x008fe200078e0205 */
[----:B------:R-:W-:Y:S02]  /*17c10*/  ISETP.NE.U32.AND P1, PT, RZ, UR8, PT ;  /* 0x00000008ff007c0c */ /* 0x000fe4000bf25070 */
[----:B------:R-:W-:Y:S02]  /*17c20*/  MOV R3, R15 ;  /* 0x0000000f00037202 */ /* 0x000fe40000000f00 */
[----:B------:R-:W-:-:S13]  /*17c30*/  ISETP.NE.AND.EX P1, PT, RZ, UR9, PT, P1 ;  /* 0x00000009ff007c0c */ /* 0x000fda000bf25310 */
[----:B------:R-:W-:Y:S05]  /*17c40*/  @!P1 BRA `(.L_x_560) ;  /* 0x0000000000289947 */ /* 0x000fea0003800000 */
[----:B------:R-:W-:Y:S02]  /*17c50*/  ULDC UR7, c[0x0][0x634] ;  /* 0x00018d0000077ab9 */ /* 0x000fe40000000800 */
[----:B------:R-:W-:-:S05]  /*17c60*/  IADD3 R3, P1, R13, UR7, RZ ;  /* 0x000000070d037c10 */ /* 0x000fca000ff3e0ff */
[----:B------:R-:W-:-:S04]  /*17c70*/  IMAD.X R9, RZ, RZ, R15, P1 ;  /* 0x000000ffff097224 */ /* 0x000fc800008e060f */
[----:B------:R-:W-:-:S04]  /*17c80*/  IMAD.WIDE.U32 R4, R9, UR8, RZ ;  /* 0x0000000809047c25 */ /* 0x000fc8000f8e00ff */
[----:B------:R-:W-:-:S04]  /*17c90*/  IMAD.WIDE.U32 R4, P1, R3, UR9, R4 ;  /* 0x0000000903047c25 */ /* 0x000fc8000f820004 */
[----:B------:R-:W-:-:S04]  /*17ca0*/  IMAD.WIDE.U32 R2, R3, UR8, RZ ;  /* 0x0000000803027c25 */ /* 0x000fc8000f8e00ff */
[----:B------:R-:W-:Y:S01]  /*17cb0*/  IMAD.MOV.U32 R2, RZ, RZ, R5 ;  /* 0x000000ffff027224 */ /* 0x000fe200078e0005 */
[----:B------:R-:W-:Y:S02]  /*17cc0*/  IADD3 RZ, P3, R3, R4, RZ ;  /* 0x0000000403ff7210 */ /* 0x000fe40007f7e0ff */
[----:B------:R-:W-:-:S03]  /*17cd0*/  IADD3.X R3, RZ, RZ, RZ, P1, !PT ;  /* 0x000000ffff037210 */ /* 0x000fc60000ffe4ff */
[----:B------:R-:W-:-:S08]  /*17ce0*/  IMAD.WIDE.U32.X R2, R9, UR9, R2, P3 ;  /* 0x0000000909027c25 */ /* 0x000fd000098e0402 */
.L_x_560:
[--C-:B------:R-:W-:Y:S01]  /*17cf0*/  SHF.R.U64 R9, R2, UR10, R3.reuse ;  /* 0x0000000a02097c19 */ /* 0x100fe20008001203 */
[----:B------:R-:W-:Y:S01]  /*17d00*/  ULDC.64 UR8, c[0x0][0x620] ;  /* 0x0001880000087ab9 */ /* 0x000fe20000000a00 */
[----:B------:R-:W-:Y:S01]  /*17d10*/  SHF.R.U32.HI R2, RZ, UR10, R3 ;  /* 0x0000000aff027c19 */ /* 0x000fe20008011603 */
[----:B------:R-:W-:Y:S01]  /*17d20*/  ULDC UR7, c[0x0][0x618] ;  /* 0x0001860000077ab9 */ /* 0x000fe20000000800 */
[----:B------:R-:W-:Y:S02]  /*17d30*/  IADD3 R11, P1, RZ, -R9, RZ ;  /* 0x80000009ff0b7210 */ /* 0x000fe40007f3e0ff */
[----:B------:R-:W-:Y:S02]  /*17d40*/  MOV R3, R15 ;  /* 0x0000000f00037202 */ /* 0x000fe40000000f00 */
[----:B------:R-:W-:-:S05]  /*17d50*/  IADD3.X R2, RZ, ~R2, RZ, P1, !PT ;  /* 0x80000002ff027210 */ /* 0x000fca0000ffe4ff */
[----:B------:R-:W-:-:S04]  /*17d60*/  IMAD R2, R2, UR8, RZ ;  /* 0x0000000802027c24 */ /* 0x000fc8000f8e02ff */
[----:B------:R-:W-:Y:S02]  /*17d70*/  IMAD R5, R11, UR9, R2 ;  /* 0x000000090b057c24 */ /* 0x000fe4000f8e0202 */
[----:B------:R-:W-:-:S04]  /*17d80*/  IMAD.MOV.U32 R2, RZ, RZ, R13 ;  /* 0x000000ffff027224 */ /* 0x000fc800078e000d */
[----:B------:R-:W-:Y:S01]  /*17d90*/  IMAD.WIDE.U32 R2, R11, UR8, R2 ;  /* 0x000000080b027c25 */ /* 0x000fe2000f8e0002 */
[----:B------:R-:W-:Y:S02]  /*17da0*/  ULDC.64 UR8, c[0x0][0x640] ;  /* 0x0001900000087ab9 */ /* 0x000fe40000000a00 */
[----:B------:R-:W-:Y:S01]  /*17db0*/  ISETP.NE.U32.AND P1, PT, RZ, UR8, PT ;  /* 0x00000008ff007c0c */ /* 0x000fe2000bf25070 */
[----:B------:R-:W-:-:S03]  /*17dc0*/  IMAD.IADD R3, R3, 0x1, R5 ;  /* 0x0000000103037824 */ /* 0x000fc600078e0205 */
[----:B------:R-:W-:Y:S02]  /*17dd0*/  ISETP.NE.AND.EX P1, PT, RZ, UR9, PT, P1 ;  /* 0x00000009ff007c0c */ /* 0x000fe4000bf25310 */
[--C-:B------:R-:W-:Y:S02]  /*17de0*/  SHF.R.U64 R10, R2, UR7, R3.reuse ;  /* 0x00000007020a7c19 */ /* 0x100fe40008001203 */
[----:B------:R-:W-:Y:S01]  /*17df0*/  SHF.R.U32.HI R3, RZ, UR7, R3 ;  /* 0x00000007ff037c19 */ /* 0x000fe20008011603 */
[----:B------:R-:W-:-:S03]  /*17e00*/  ULDC UR7, c[0x0][0x608] ;  /* 0x0001820000077ab9 */ /* 0x000fc60000000800 */
[--C-:B------:R-:W-:Y:S02]  /*17e10*/  SHF.R.U64 R12, R10, UR7, R3.reuse ;  /* 0x000000070a0c7c19 */ /* 0x100fe40008001203 */
[----:B------:R-:W-:Y:S01]  /*17e20*/  SHF.R.U32.HI R3, RZ, UR7, R3 ;  /* 0x00000007ff037c19 */ /* 0x000fe20008011603 */
[----:B------:R-:W-:-:S03]  /*17e30*/  ULDC UR7, c[0x0][0x658] ;  /* 0x0001960000077ab9 */ /* 0x000fc60000000800 */
[--C-:B------:R-:W-:Y:S02]  /*17e40*/  SHF.R.U32.HI R13, RZ, UR7, R3.reuse ;  /* 0x00000007ff0d7c19 */ /* 0x100fe40008011603 */
[----:B------:R-:W-:-:S03]  /*17e50*/  SHF.R.U64 R11, R12, UR7, R3 ;  /* 0x000000070c0b7c19 */ /* 0x000fc60008001203 */
[----:B------:R-:W-:Y:S01]  /*17e60*/  IMAD.MOV.U32 R3, RZ, RZ, R13 ;  /* 0x000000ffff037224 */ /* 0x000fe200078e000d */
[----:B------:R-:W-:Y:S01]  /*17e70*/  MOV R2, R11 ;  /* 0x0000000b00027202 */ /* 0x000fe20000000f00 */
[----:B------:R-:W-:Y:S06]  /*17e80*/  @!P1 BRA `(.L_x_561) ;  /* 0x0000000000289947 */ /* 0x000fec0003800000 */
[----:B------:R-:W-:Y:S02]  /*17e90*/  ULDC UR7, c[0x0][0x64c] ;  /* 0x0001930000077ab9 */ /* 0x000fe40000000800 */
[----:B------:R-:W-:-:S04]  /*17ea0*/  IADD3 R3, P1, R11, UR7, RZ ;  /* 0x000000070b037c10 */ /* 0x000fc8000ff3e0ff */
[----:B------:R-:W-:-:S05]  /*17eb0*/  IADD3.X R13, RZ, R13, RZ, P1, !PT ;  /* 0x0000000dff0d7210 */ /* 0x000fca0000ffe4ff */
[----:B------:R-:W-:-:S04]  /*17ec0*/  IMAD.WIDE.U32 R4, R13, UR8, RZ ;  /* 0x000000080d047c25 */ /* 0x000fc8000f8e00ff */
[----:B------:R-:W-:-:S04]  /*17ed0*/  IMAD.WIDE.U32 R4, P1, R3, UR9, R4 ;  /* 0x0000000903047c25 */ /* 0x000fc8000f820004 */
[----:B------:R-:W-:Y:S01]  /*17ee0*/  IMAD.WIDE.U32 R2, R3, UR8, RZ ;  /* 0x0000000803027c25 */ /* 0x000fe2000f8e00ff */
[----:B------:R-:W-:-:S04]  /*17ef0*/  MOV R2, R5 ;  /* 0x0000000500027202 */ /* 0x000fc80000000f00 */
[----:B------:R-:W-:Y:S01]  /*17f00*/  IADD3 RZ, P3, R3, R4, RZ ;  /* 0x0000000403ff7210 */ /* 0x000fe20007f7e0ff */
[----:B------:R-:W-:-:S04]  /*17f10*/  IMAD.X R3, RZ, RZ, RZ, P1 ;  /* 0x000000ffff037224 */ /* 0x000fc800008e06ff */
[----:B------:R-:W-:-:S08]  /*17f20*/  IMAD.WIDE.U32.X R2, R13, UR9, R2, P3 ;  /* 0x000000090d027c25 */ /* 0x000fd000098e0402 */
.L_x_561:
[----:B------:R-:W-:Y:S01]  /*17f30*/  ULDC UR7, c[0x0][0x648] ;  /* 0x0001920000077ab9 */ /* 0x000fe20000000800 */
[----:B------:R-:W-:Y:S01]  /*17f40*/  LOP3.LUT R12, R12, UR6, RZ, 0xc0, !PT ;  /* 0x000000060c0c7c12 */ /* 0x000fe2000f8ec0ff */
[----:B------:R-:W-:Y:S01]  /*17f50*/  UISETP.NE.AND UP0, UPT, UR46, URZ, UPT ;  /* 0x0000003f2e00728c */ /* 0x000fe2000bf05270 */
[----:B------:R-:W-:Y:S01]  /*17f60*/  SHF.R.U64 R3, R2, UR7, R3 ;  /* 0x0000000702037c19 */ /* 0x000fe20008001203 */
[----:B------:R-:W-:Y:S01]  /*17f70*/  ULDC UR7, c[0x0][0x638] ;  /* 0x00018e0000077ab9 */ /* 0x000fe20000000800 */
[----:B------:R-:W-:-:S03]  /*17f80*/  LOP3.LUT R4, R10, UR4, RZ, 0xc0, !PT ;  /* 0x000000040a047c12 */ /* 0x000fc6000f8ec0ff */
[----:B------:R-:W-:Y:S01]  /*17f90*/  IMAD.MOV R2, RZ, RZ, -R3 ;  /* 0x000000ffff027224 */ /* 0x000fe200078e0a03 */
[----:B------:R-:W-:Y:S01]  /*17fa0*/  PLOP3.LUT P1, PT, PT, PT, UP0, 0x40, 0x0 ;  /* 0x000000000000781c */ /* 0x000fe20003f2e808 */
[----:B------:R-:W-:Y:S01]  /*17fb0*/  IMAD R12, R3, UR5, R12 ;  /* 0x00000005030c7c24 */ /* 0x000fe2000f8e020c */
[----:B------:R-:W-:Y:S01]  /*17fc0*/  PLOP3.LUT P3, PT, PT, PT, UP0, 0x40, 0x0 ;  /* 0x000000000000781c */ /* 0x000fe20003f6e808 */
[----:B------:R-:W-:Y:S01]  /*17fd0*/  IMAD R11, R2, UR7, R11 ;  /* 0x00000007020b7c24 */ /* 0x000fe2000f8e020b */
[----:B------:R-:W-:Y:S02]  /*17fe0*/  ULDC UR7, c[0x0][0x610] ;  /* 0x0001840000077ab9 */ /* 0x000fe40000000800 */
[----:B------:R-:W-:Y:S01]  /*17ff0*/  IMAD R7, R12, UR7, R7 ;  /* 0x000000070c077c24 */ /* 0x000fe2000f8e0207 */
[----:B------:R-:W-:Y:S02]  /*18000*/  ULDC UR7, c[0x0][0x600] ;  /* 0x0001800000077ab9 */ /* 0x000fe40000000800 */
[----:B------:R-:W-:-:S05]  /*18010*/  IMAD R4, R11, UR7, R4 ;  /* 0x000000070b047c24 */ /* 0x000fca000f8e0204 */
[----:B------:R-:W-:Y:S02]  /*18020*/  SEL R2, R4, R7, P1 ;  /* 0x0000000704027207 */ /* 0x000fe40000800000 */
[----:B------:R-:W-:Y:S02]  /*18030*/  SEL R3, R7, R4, P3 ;  /* 0x0000000407037207 */ /* 0x000fe40001800000 */
[----:B------:R-:W-:-:S07]  /*18040*/  MOV R4, 0x1 ;  /* 0x0000000100047802 */ /* 0x000fce0000000f00 */
.L_x_559:
[----:B------:R-:W-:Y:S05]  /*18050*/  BSYNC B1 ;  /* 0x0000000000017941 */ /* 0x000fea0003800000 */
.L_x_558:
[----:B------:R-:W-:-:S13]  /*18060*/  LOP3.LUT P1, RZ, R4, 0xff, RZ, 0xc0, !PT ;  /* 0x000000ff04ff7812 */ /* 0x000fda000782c0ff */
[----:B------:R-:W-:Y:S05]  /*18070*/  @P1 BRA `(.L_x_562) ;  /* 0xfffffff400241947 */ /* 0x000fea000383ffff */
[----:B------:R-:W-:Y:S05]  /*18080*/  BSYNC B0 ;  /* 0x0000000000007941 */ /* 0x000fea0003800000 */
.L_x_550:
[----:B------:R-:W-:-:S03]  /*18090*/  UMOV UR7, 0xffffffff ;  /* 0xffffffff00077882 */ /* 0x000fc60000000000 */
[----:B------:R-:W-:Y:S05]  /*180a0*/  BRA.DIV UR7, `(.L_x_563) ;  /* 0x0000000207f47947 */ /* 0x000fea000b800000 */
[----:B------:R-:W-:-:S13]  /*180b0*/  ELECT P6, URZ, PT ;  /* 0x00000000003f782f */ /* 0x000fda00038c0000 */
.L_x_576:
[----:B------:R-:W-:Y:S04]  /*180c0*/  BSSY B0, `(.L_x_564) ;  /* 0x0000023000007945 */ /* 0x000fe80003800000 */
[----:B------:R-:W-:Y:S05]  /*180d0*/  @!P6 BRA `(.L_x_565) ;  /* 0x000000000084e947 */ /* 0x000fea0003800000 */
[----:B------:R-:W-:-:S04]  /*180e0*/  ULOP3.LUT UR7, UR40, 0x2, URZ, 0xfc, !UPT ;  /* 0x0000000228077892 */ /* 0x000fc8000f8efc3f */
[----:B------:R-:W-:-:S06]  /*180f0*/  UISETP.NE.AND UP0, UPT, UR7, 0x3, UPT ;  /* 0x000000030700788c */ /* 0x000fcc000bf05270 */
[----:B------:R-:W-:-:S13]  /*18100*/  PLOP3.LUT P0, PT, PT, PT, UP0, 0x80, 0x0 ;  /* 0x000000000000781c */ /* 0x000fda0003f0f008 */
[----:B------:R-:W-:Y:S05]  /*18110*/  @!P0 BRA `(.L_x_566) ;  /* 0x0000000000048947 */ /* 0x000fea0003800000 */
[----:B------:R-:W-:Y:S01]  /*18120*/  BPT.TRAP 0x1 ;  /* 0x000000040000795c */ /* 0x000fe20000300000 */
.L_x_566:
[----:B------:R-:W0:Y:S01]  /*18130*/  S2R R3, SR_CgaCtaId ;  /* 0x0000000000037919 */ /* 0x000e220000008800 */
[----:B------:R-:W-:-:S04]  /*18140*/  MOV R2, 0x400 ;  /* 0x0000040000027802 */ /* 0x000fc80000000f00 */
[----:B0-----:R-:W-:Y:S02]  /*18150*/  LEA R3, R3, R2, 0x18 ;  /* 0x0000000203037211 */ /* 0x001fe400078ec0ff */
[----:B------:R-:W-:-:S03]  /*18160*/  SHF.L.U32 R2, R0, 0x1f, RZ ;  /* 0x0000001f00027819 */ /* 0x000fc600000006ff */
[----:B------:R-:W-:-:S05]  /*18170*/  VIADD R3, R3, 0x18 ;  /* 0x0000001803037836 */ /* 0x000fca0000000000 */
[----:B------:R-:W-:-:S04]  /*18180*/  LEA R5, R6, R3, 0x3 ;  /* 0x0000000306057211 */ /* 0x000fc800078e18ff */
[----:B------:R-:W0:Y:S02]  /*18190*/  SYNCS.PHASECHK.TRANS64.TRYWAIT P0, [R5+URZ], R2 ;  /* 0x00000002050075a7 */ /* 0x000e24000800017f */
[----:B0-----:R-:W-:Y:S05]  /*181a0*/  @!P0 BRA `(.L_x_567) ;  /* 0x0000000000d48947 */ /* 0x001fea0003800000 */
.L_x_577:
[----:B------:R-:W-:-:S05]  /*181b0*/  VIADD R6, R6, 0x1 ;  /* 0x0000000106067836 */ /* 0x000fca0000000000 */
[----:B------:R-:W-:-:S04]  /*181c0*/  ISETP.NE.AND P0, PT, R6, 0x3, PT ;  /* 0x000000030600780c */ /* 0x000fc80003f05270 */
[----:B0-----:R-:W-:Y:S02]  /*181d0*/  SEL R5, RZ, 0x1, P0 ;  /* 0x00000001ff057807 */ /* 0x001fe40000000000 */
[----:B------:R-:W-:Y:S02]  /*181e0*/  SEL R6, R6, RZ, P0 ;  /* 0x000000ff06067207 */ /* 0x000fe40000000000 */
[----:B------:R-:W-:Y:S02]  /*181f0*/  LOP3.LUT R5, R0, R5, RZ, 0x3c, !PT ;  /* 0x0000000500057212 */ /* 0x000fe400078e3cff */
[----:B------:R-:W-:Y:S02]  /*18200*/  LEA R7, R6, R3, 0x3 ;  /* 0x0000000306077211 */ /* 0x000fe400078e18ff */
[----:B------:R-:W-:-:S04]  /*18210*/  SHF.L.U32 R0, R5, 0x1f, RZ ;  /* 0x0000001f05007819 */ /* 0x000fc800000006ff */
[----:B------:R-:W0:Y:S02]  /*18220*/  SYNCS.PHASECHK.TRANS64.TRYWAIT P0, [R7+URZ], R0 ;  /* 0x00000000070075a7 */ /* 0x000e24000800017f */
[----:B0-----:R-:W-:Y:S05]  /*18230*/  @!P0 BRA `(.L_x_568) ;  /* 0x0000000000c48947 */ /* 0x001fea0003800000 */
.L_x_578:
[----:B0-----:R-:W-:-:S05]  /*18240*/  VIADD R0, R6, 0x1 ;  /* 0x0000000106007836 */ /* 0x001fca0000000000 */
[----:B------:R-:W-:-:S04]  /*18250*/  ISETP.NE.AND P0, PT, R0, 0x3, PT ;  /* 0x000000030000780c */ /* 0x000fc80003f05270 */
[----:B------:R-:W-:Y:S02]  /*18260*/  SEL R2, RZ, 0x1, P0 ;  /* 0x00000001ff027807 */ /* 0x000fe40000000000 */
[----:B------:R-:W-:Y:S02]  /*18270*/  SEL R0, R0, RZ, P0 ;  /* 0x000000ff00007207 */ /* 0x000fe40000000000 */
[----:B------:R-:W-:Y:S02]  /*18280*/  LOP3.LUT R2, R5, R2, RZ, 0x3c, !PT ;  /* 0x0000000205027212 */ /* 0x000fe400078e3cff */
[----:B------:R-:W-:Y:S02]  /*18290*/  LEA R3, R0, R3, 0x3 ;  /* 0x0000000300037211 */ /* 0x000fe400078e18ff */
[----:B------:R-:W-:-:S07]  /*182a0*/  SHF.L.U32 R0, R2, 0x1f, RZ ;  /* 0x0000001f02007819 */ /* 0x000fce00000006ff */
.L_x_569:
[----:B0-----:R0:W1:Y:S02]  /*182b0*/  SYNCS.PHASECHK.TRANS64.TRYWAIT P0, [R3+URZ], R0 ;  /* 0x00000000030075a7 */ /* 0x001064000800017f */
[----:B-1----:R-:W-:Y:S05]  /*182c0*/  @!P0 NANOSLEEP.SYNCS 0x989680 ;  /* 0x009896800000895d */ /* 0x002fea0003900000 */
[----:B------:R-:W1:Y:S02]  /*182d0*/  @!P0 SYNCS.PHASECHK.TRANS64 P0, [R3+URZ], R0 ;  /* 0x00000000030085a7 */ /* 0x000e64000800007f */
[----:B-1----:R-:W-:Y:S05]  /*182e0*/  @!P0 BRA `(.L_x_569) ;  /* 0xfffffffc00f08947 */ /* 0x002fea000383ffff */
.L_x_565:
[----:B------:R-:W-:Y:S05]  /*182f0*/  BSYNC B0 ;  /* 0x0000000000007941 */ /* 0x000fea0003800000 */
.L_x_564:
[----:B------:R-:W-:Y:S05]  /*18300*/  EXIT ;  /* 0x000000000000794d */ /* 0x000fea0003800000 */
.L_x_17:
[----:B-1----:R1:W3:Y:S02]  /*18310*/  SYNCS.PHASECHK.TRANS64.TRYWAIT P1, [R3+URZ], R2 ;  /* 0x00000002030075a7 */ /* 0x0022e4000802017f */
[----:B---3--:R-:W-:Y:S05]  /*18320*/  @!P1 NANOSLEEP.SYNCS 0x989680 ;  /* 0x009896800000995d */ /* 0x008fea0003900000 */
[----:B------:R-:W3:Y:S02]  /*18330*/  @!P1 SYNCS.PHASECHK.TRANS64 P1, [R3+URZ], R2 ;  /* 0x00000002030095a7 */ /* 0x000ee4000802007f */
[----:B---3--:R-:W-:Y:S05]  /*18340*/  @!P1 BRA `(.L_x_17) ;  /* 0xfffffffc00f09947 */ /* 0x008fea000383ffff */
[----:B------:R-:W-:Y:S05]  /*18350*/  BRA `(.L_x_16) ;  /* 0xfffffe90003c7947 */ /* 0x000fea000383ffff */
.L_x_22:
[----:B-1----:R1:W2:Y:S02]  /*18360*/  SYNCS.PHASECHK.TRANS64.TRYWAIT P1, [R2+URZ], R3 ;  /* 0x00000003020075a7 */ /* 0x0022a4000802017f */
[----:B--2---:R-:W-:Y:S05]  /*18370*/  @!P1 NANOSLEEP.SYNCS 0x989680 ;  /* 0x009896800000995d */ /* 0x004fea0003900000 */
[----:B------:R-:W2:Y:S02]  /*18380*/  @!P1 SYNCS.PHASECHK.TRANS64 P1, [R2+URZ], R3 ;  /* 0x00000003020095a7 */ /* 0x000ea4000802007f */
[----:B--2---:R-:W-:Y:S05]  /*18390*/  @!P1 BRA `(.L_x_22) ;  /* 0xfffffffc00f09947 */ /* 0x004fea000383ffff */
[----:B------:R-:W-:Y:S05]  /*183a0*/  BRA `(.L_x_21) ;  /* 0xfffffec400b87947 */ /* 0x000fea000383ffff */
.L_x_551:
[----:B------:R-:W-:Y:S01]  /*183b0*/  BSSY B1, `(.L_x_570) ;  /* 0x0000006000017945 */ /* 0x000fe20003800000 */
[----:B------:R-:W-:-:S07]  /*183c0*/  IMAD.MOV.U32 R15, RZ, RZ, -0x1 ;  /* 0xffffffffff0f7424 */ /* 0x000fce00078e00ff */
[----:B------:R-:W-:Y:S05]  /*183d0*/  WARPSYNC.COLLECTIVE R15, `(.L_x_571) ;  /* 0x000000000f0c7348 */ /* 0x000fea0003c00000 */
[----:B------:R-:W-:Y:S02]  /*183e0*/  ELECT P6, UR62, PT ;  /* 0x00000000003e782f */ /* 0x000fe400038c0000 */
[----:B------:R-:W-:Y:S01]  /*183f0*/  MOV R14, UR62 ;  /* 0x0000003e000e7c02 */ /* 0x000fe20008000f00 */
[----:B------:R-:W-:Y:S10]  /*18400*/  ENDCOLLECTIVE ;  /* 0x000000000000791b */ /* 0x000ff40003800000 */
.L_x_571:
[----:B------:R-:W-:Y:S05]  /*18410*/  BSYNC B1 ;  /* 0x0000000000017941 */ /* 0x000fea0003800000 */
.L_x_570:
[----:B------:R-:W-:Y:S05]  /*18420*/  BRA `(.L_x_572) ;  /* 0xfffffff000447947 */ /* 0x000fea000383ffff */
.L_x_554:
[----:B0-----:R0:W1:Y:S02]  /*18430*/  SYNCS.PHASECHK.TRANS64.TRYWAIT P1, [R10+URZ+0x18], R5 ;  /* 0x000018050a0075a7 */ /* 0x001064000802017f */
[----:B-1----:R-:W-:Y:S05]  /*18440*/  @!P1 NANOSLEEP.SYNCS 0x989680 ;  /* 0x009896800000995d */ /* 0x002fea0003900000 */
[----:B------:R-:W1:Y:S02]  /*18450*/  @!P1 SYNCS.PHASECHK.TRANS64 P1, [R10+URZ+0x18], R5 ;  /* 0x000018050a0095a7 */ /* 0x000e64000802007f */
[----:B-1----:R-:W-:Y:S05]  /*18460*/  @!P1 BRA `(.L_x_554) ;  /* 0xfffffffc00f09947 */ /* 0x002fea000383ffff */
[----:B------:R-:W-:Y:S05]  /*18470*/  BRA `(.L_x_573) ;  /* 0xfffffff000787947 */ /* 0x000fea000383ffff */
.L_x_563:
[----:B------:R-:W-:Y:S01]  /*18480*/  BSSY B0, `(.L_x_574) ;  /* 0x0000006000007945 */ /* 0x000fe20003800000 */
[----:B------:R-:W-:-:S07]  /*18490*/  MOV R15, 0xffffffff ;  /* 0xffffffff000f7802 */ /* 0x000fce0000000f00 */
[----:B------:R-:W-:Y:S05]  /*184a0*/  WARPSYNC.COLLECTIVE R15, `(.L_x_575) ;  /* 0x000000000f0c7348 */ /* 0x000fea0003c00000 */
[----:B------:R-:W-:Y:S02]  /*184b0*/  ELECT P6, UR62, PT ;  /* 0x00000000003e782f */ /* 0x000fe400038c0000 */
[----:B------:R-:W-:Y:S01]  /*184c0*/  MOV R14, UR62 ;  /* 0x0000003e000e7c02 */ /* 0x000fe20008000f00 */
[----:B------:R-:W-:Y:S10]  /*184d0*/  ENDCOLLECTIVE ;  /* 0x000000000000791b */ /* 0x000ff40003800000 */
.L_x_575:
[----:B------:R-:W-:Y:S05]  /*184e0*/  BSYNC B0 ;  /* 0x0000000000007941 */ /* 0x000fea0003800000 */
.L_x_574:
[----:B------:R-:W-:Y:S05]  /*184f0*/  BRA `(.L_x_576) ;  /* 0xfffffff800f07947 */ /* 0x000fea000383ffff */
.L_x_567:
[----:B0-----:R0:W1:Y:S02]  /*18500*/  SYNCS.PHASECHK.TRANS64.TRYWAIT P0, [R5+URZ], R2 ;  /* 0x00000002050075a7 */ /* 0x001064000800017f */
[----:B-1----:R-:W-:Y:S05]  /*18510*/  @!P0 NANOSLEEP.SYNCS 0x989680 ;  /* 0x009896800000895d */ /* 0x002fea0003900000 */
[----:B------:R-:W1:Y:S02]  /*18520*/  @!P0 SYNCS.PHASECHK.TRANS64 P0, [R5+URZ], R2 ;  /* 0x00000002050085a7 */ /* 0x000e64000800007f */
[----:B-1----:R-:W-:Y:S05]  /*18530*/  @!P0 BRA `(.L_x_567) ;  /* 0xfffffffc00f08947 */ /* 0x002fea000383ffff */
[----:B------:R-:W-:Y:S05]  /*18540*/  BRA `(.L_x_577) ;  /* 0xfffffffc00187947 */ /* 0x000fea000383ffff */
.L_x_568:
[----:B0-----:R0:W1:Y:S02]  /*18550*/  SYNCS.PHASECHK.TRANS64.TRYWAIT P0, [R7+URZ], R0 ;  /* 0x00000000070075a7 */ /* 0x001064000800017f */
[----:B-1----:R-:W-:Y:S05]  /*18560*/  @!P0 NANOSLEEP.SYNCS 0x989680 ;  /* 0x009896800000895d */ /* 0x002fea0003900000 */
[----:B------:R-:W1:Y:S02]  /*18570*/  @!P0 SYNCS.PHASECHK.TRANS64 P0, [R7+URZ], R0 ;  /* 0x00000000070085a7 */ /* 0x000e64000800007f */
[----:B-1----:R-:W-:Y:S05]  /*18580*/  @!P0 BRA `(.L_x_568) ;  /* 0xfffffffc00f08947 */ /* 0x002fea000383ffff */
[----:B------:R-:W-:Y:S05]  /*18590*/  BRA `(.L_x_578) ;  /* 0xfffffffc00287947 */ /* 0x000fea000383ffff */
.L_x_579:
[----:B------:R-:W-:-:S00]  /*185a0*/  BRA `(.L_x_579) ;  /* 0xfffffffc00fc7947 */ /* 0x000fc0000383ffff */
[----:B------:R-:W-:-:S00]  /*185b0*/  NOP ;  /* 0x0000000000007918 */ /* 0x000fc00000000000 */
        /* <DEDUP_REMOVED lines=12> */
.L_x_580:


//--------------------- .nv.global.init           --------------------------
	.section	.nv.global.init,"aw",@progbits
.nv.global.init:
	.type		$str$22,@object
	.size		$str$22,($str$23 - $str$22)
$str$22:
        /*0000*/ 	.byte	0x6b, 0x5f, 0x74, 0x69, 0x6c, 0x65, 0x5f, 0x63, 0x6f, 0x75, 0x6e, 0x74, 0x20, 0x3e, 0x3d, 0x20
        /*0010*/ 	.byte	0x31, 0x00
	.type		$str$23,@object
	.size		$str$23,(__unnamed_1 - $str$23)
$str$23:
        /*0012*/ 	.byte	0x2f, 0x74, 0x6d, 0x70, 0x2f, 0x63, 0x75, 0x74, 0x6c, 0x61, 0x73, 0x73, 0x5f, 0x73, 0x77, 0x65
        /*0022*/ 	.byte	0x65, 0x70, 0x5f, 0x73, 0x72, 0x63, 0x2f, 0x69, 0x6e, 0x63, 0x6c, 0x75, 0x64, 0x65, 0x2f, 0x63
        /*0032*/ 	.byte	0x75, 0x74, 0x6c, 0x61, 0x73, 0x73, 0x2f, 0x67, 0x65, 0x6d, 0x6d, 0x2f, 0x63, 0x6f, 0x6c, 0x6c
        /*0042*/ 	.byte	0x65, 0x63, 0x74, 0x69, 0x76, 0x65, 0x2f, 0x73, 0x6d, 0x39, 0x30, 0x5f, 0x6d, 0x6d, 0x61, 0x5f
        /*0052*/ 	.byte	0x74, 0x6d, 0x61, 0x5f, 0x67, 0x6d, 0x6d, 0x61, 0x5f, 0x73, 0x73, 0x5f, 0x77, 0x61, 0x72, 0x70
        /*0062*/ 	.byte	0x73, 0x70, 0x65, 0x63, 0x69, 0x61, 0x6c, 0x69, 0x7a, 0x65, 0x64, 0x2e, 0x68, 0x70, 0x70, 0x00
	.type		__unnamed_1,@object
	.size		__unnamed_1,(.L_0 - __unnamed_1)
__unnamed_1:
        /* <DEDUP_REMOVED lines=173> */
        /*0b42*/ 	.byte	0x6e, 0x74, 0x69, 0x74, 0x79, 0x5d, 0x00
.L_0:


//--------------------- .nv.shared._ZN7cutlass13device_kernelINS_4gemm6kernel13GemmUniversalIN4cute5tupleIJiiiiEEENS1_10collective13CollectiveMmaINS1_34MainloopSm90TmaGmmaWarpSpecializedILi3ENS5_IJNS4_1CILi1EEESB_SB_EEENS1_35KernelTmaWarpSpecializedCooperativeEEENS5_IJNSA_ILi256EEESF_NSA_ILi128EEEEEEaNS5_IJlSB_lEEEaSI_NS4_8TiledMMAINS4_8MMA_AtomIJNS4_4SM904GMMA27MMA_64x256x32_S32S8S8_SS_TNEEEENS4_6LayoutINS5_IJNSA_ILi2EEESB_SB_EEENS5_IJSB_NSA_ILi0EEESS_EEEEENS5_IJNS4_10UnderscoreESV_SV_EEEEENS4_13SM90_TMA_LOADENS4_14ComposedLayoutINS4_7SwizzleILi3ELi4ELi3EEENS4_18smem_ptr_flag_bitsILi8EEENSP_INS5_IJNSA_ILi8EEESG_EEENS5_IJSG_SB_EEEEEEEvNS4_8identityESY_S18_vS19_EENS_8epilogue10collective6detail29Sm90TmaWarpSpecializedAdapterINS1C_15DefaultEpilogueIaSI_SI_NS1B_6thread17LinearCombinationIaLi1EiiLNS1G_9ScaleType4KindE0ELNS_15FloatRoundStyleE2EaEENS1_15EpilogueDefaultEEEEEvvEEEEvNT_6ParamsE --------------------------
	.section	.nv.shared._ZN7cutlass13device_kernelINS_4gemm6kernel13GemmUniversalIN4cute5tupleIJiiiiEEENS1_10collective13CollectiveMmaINS1_34MainloopSm90TmaGmmaWarpSpecializedILi3ENS5_IJNS4_1CILi1EEESB_SB_EEENS1_35KernelTmaWarpSpecializedCooperativeEEENS5_IJNSA_ILi256EEESF_NSA_ILi128EEEEEEaNS5_IJlSB_lEEEaSI_NS4_8TiledMMAINS4_8MMA_AtomIJNS4_4SM904GMMA27MMA_64x256x32_S32S8S8_SS_TNEEEENS4_6LayoutINS5_IJNSA_ILi2EEESB_SB_EEENS5_IJSB_NSA_ILi0EEESS_EEEEENS5_IJNS4_10UnderscoreESV_SV_EEEEENS4_13SM90_TMA_LOADENS4_14ComposedLayoutINS4_7SwizzleILi3ELi4ELi3EEENS4_18smem_ptr_flag_bitsILi8EEENSP_INS5_IJNSA_ILi8EEESG_EEENS5_IJSG_SB_EEEEEEEvNS4_8identityESY_S18_vS19_EENS_8epilogue10collective6detail29Sm90TmaWarpSpecializedAdapterINS1C_15DefaultEpilogueIaSI_SI_NS1B_6thread17LinearCombinationIaLi1EiiLNS1G_9ScaleType4KindE0ELNS_15FloatRoundStyleE2EaEENS1_15EpilogueDefaultEEEEEvvEEEEvNT_6ParamsE,"aw",@nobits
	.sectionflags	@""
	.align	16
	.zero		1024


//--------------------- .nv.shared.reserved.0     --------------------------
	.section	.nv.shared.reserved.0,"aw",@nobits
	.weak		__nv_reservedSMEM_offset_0_alias
	.size		__nv_reservedSMEM_offset_0_alias, 0, 0
	.other		__nv_reservedSMEM_offset_0_alias,@"STO_CUDA_RESERVED_SHARED STV_DEFAULT"
__nv_reservedSMEM_offset_0_alias:
	.zero		0


//--------------------- .nv.global                --------------------------
	.section	.nv.global,"aw",@nobits
.nv.global:
	.type		_ZN40_INTERNAL_91ff0d68_4_k_cu_5dba2fcd_320834cute1_E,@object
	.size		_ZN40_INTERNAL_91ff0d68_4_k_cu_5dba2fcd_320834cute1_E,(_ZN40_INTERNAL_91ff0d68_4_k_cu_5dba2fcd_320834cuda3std3__45__cpo6cbeginE - _ZN40_INTERNAL_91ff0d68_4_k_cu_5dba2fcd_320834cute1_E)
_ZN40_INTERNAL_91ff0d68_4_k_cu_5dba2fcd_320834cute1_E:
	.zero		1
	.type		_ZN40_INTERNAL_91ff0d68_4_k_cu_5dba2fcd_320834cuda3std3__45__cpo6cbeginE,@object
	.size		_ZN40_INTERNAL_91ff0d68_4_k_cu_5dba2fcd_320834cuda3std3__45__cpo6cbeginE,(_ZN40_INTERNAL_91ff0d68_4_k_cu_5dba2fcd_320834cuda3std3__48in_placeE - _ZN40_INTERNAL_91ff0d68_4_k_cu_5dba2fcd_320834cuda3std3__45__cpo6cbeginE)
_ZN40_INTERNAL_91ff0d68_4_k_cu_5dba2fcd_320834cuda3std3__45__cpo6cbeginE:
	.zero		1
	.type		_ZN40_INTERNAL_91ff0d68_4_k_cu_5dba2fcd_320834cuda3std3__48in_placeE,@object
	.size		_ZN40_INTERNAL_91ff0d68_4_k_cu_5dba2fcd_320834cuda3std3__48in_placeE,(_ZN40_INTERNAL_91ff0d68_4_k_cu_5dba2fcd_320834cuda3std6ranges3__45__cpo9iter_moveE - _ZN40_INTERNAL_91ff0d68_4_k_cu_5dba2fcd_320834cuda3std3__48in_placeE)
_ZN40_INTERNAL_91ff0d68_4_k_cu_5dba2fcd_320834cuda3std3__48in_placeE:
	.zero		1
	.type		_ZN40_INTERNAL_91ff0d68_4_k_cu_5dba2fcd_320834cuda3std6ranges3__45__cpo9iter_moveE,@object
	.size		_ZN40_INTERNAL_91ff0d68_4_k_cu_5dba2fcd_320834cuda3std6ranges3__45__cpo9iter_moveE,(_ZN40_INTERNAL_91ff0d68_4_k_cu_5dba2fcd_320834cuda3std3__45__cpo5beginE - _ZN40_INTERNAL_91ff0d68_4_k_cu_5dba2fcd_320834cuda3std6ranges3__45__cpo9iter_moveE)
_ZN40_INTERNAL_91ff0d68_4_k_cu_5dba2fcd_320834cuda3std6ranges3__45__cpo9iter_moveE:
	.zero		1
	.type		_ZN40_INTERNAL_91ff0d68_4_k_cu_5dba2fcd_320834cuda3std3__45__cpo5beginE,@object
	.size		_ZN40_INTERNAL_91ff0d68_4_k_cu_5dba2fcd_320834cuda3std3__45__cpo5beginE,(_ZN40_INTERNAL_91ff0d68_4_k_cu_5dba2fcd_320834cuda3std3__442_GLOBAL__N__91ff0d68_4_k_cu_5dba2fcd_320836ignoreE - _ZN40_INTERNAL_91ff0d68_4_k_cu_5dba2fcd_320834cuda3std3__45__cpo5beginE)
_ZN40_INTERNAL_91ff0d68_4_k_cu_5dba2fcd_320834cuda3std3__45__cpo5beginE:
	.zero		1
	.type		_ZN40_INTERNAL_91ff0d68_4_k_cu_5dba2fcd_320834cuda3std3__442_GLOBAL__N__91ff0d68_4_k_cu_5dba2fcd_320836ignoreE,@object
	.size		_ZN40_INTERNAL_91ff0d68_4_k_cu_5dba2fcd_320834cuda3std3__442_GLOBAL__N__91ff0d68_4_k_cu_5dba2fcd_320836ignoreE,(_ZN40_INTERNAL_91ff0d68_4_k_cu_5dba2fcd_320834cute7productE - _ZN40_INTERNAL_91ff0d68_4_k_cu_5dba2fcd_320834cuda3std3__442_GLOBAL__N__91ff0d68_4_k_cu_5dba2fcd_320836ignoreE)
_ZN40_INTERNAL_91ff0d68_4_k_cu_5dba2fcd_320834cuda3std3__442_GLOBAL__N__91ff0d68_4_k_cu_5dba2fcd_320836ignoreE:
	.zero		1
	.type		_ZN40_INTERNAL_91ff0d68_4_k_cu_5dba2fcd_320834cute7productE,@object
	.size		_ZN40_INTERNAL_91ff0d68_4_k_cu_5dba2fcd_320834cute7productE,(_ZN40_INTERNAL_91ff0d68_4_k_cu_5dba2fcd_320834cuda3std3__45__cpo3endE - _ZN40_INTERNAL_91ff0d68_4_k_cu_5dba2fcd_320834cute7productE)
_ZN40_INTERNAL_91ff0d68_4_k_cu_5dba2fcd_320834cute7productE:
	.zero		1
	.type		_ZN40_INTERNAL_91ff0d68_4_k_cu_5dba2fcd_320834cuda3std3__45__cpo3endE,@object
	.size		_ZN40_INTERNAL_91ff0d68_4_k_cu_5dba2fcd_320834cuda3std3__45__cpo3endE,(_ZN40_INTERNAL_91ff0d68_4_k_cu_5dba2fcd_320834cuda3std3__419piecewise_constructE - _ZN40_INTERNAL_91ff0d68_4_k_cu_5dba2fcd_320834cuda3std3__45__cpo3endE)
_ZN40_INTERNAL_91ff0d68_4_k_cu_5dba2fcd_320834cuda3std3__45__cpo3endE:
	.zero		1
	.type		_ZN40_INTERNAL_91ff0d68_4_k_cu_5dba2fcd_320834cuda3std3__419piecewise_constructE,@object
	.size		_ZN40_INTERNAL_91ff0d68_4_k_cu_5dba2fcd_320834cuda3std3__419piecewise_constructE,(_ZN40_INTERNAL_91ff0d68_4_k_cu_5dba2fcd_320834cuda3std3__45__cpo4cendE - _ZN40_INTERNAL_91ff0d68_4_k_cu_5dba2fcd_320834cuda3std3__419piecewise_constructE)
_ZN40_INTERNAL_91ff0d68_4_k_cu_5dba2fcd_320834cuda3std3__419piecewise_constructE:
	.zero		1
	.type		_ZN40_INTERNAL_91ff0d68_4_k_cu_5dba2fcd_320834cuda3std3__45__cpo4cendE,@object
	.size		_ZN40_INTERNAL_91ff0d68_4_k_cu_5dba2fcd_320834cuda3std3__45__cpo4cendE,(_ZN40_INTERNAL_91ff0d68_4_k_cu_5dba2fcd_320834cuda3std6ranges3__45__cpo4swapE - _ZN40_INTERNAL_91ff0d68_4_k_cu_5dba2fcd_320834cuda3std3__45__cpo4cendE)
_ZN40_INTERNAL_91ff0d68_4_k_cu_5dba2fcd_320834cuda3std3__45__cpo4cendE:
	.zero		1
	.type		_ZN40_INTERNAL_91ff0d68_4_k_cu_5dba2fcd_320834cuda3std6ranges3__45__cpo4swapE,@object
	.size		_ZN40_INTERNAL_91ff0d68_4_k_cu_5dba2fcd_320834cuda3std6ranges3__45__cpo4swapE,(.L_8 - _ZN40_INTERNAL_91ff0d68_4_k_cu_5dba2fcd_320834cuda3std6ranges3__45__cpo4swapE)
_ZN40_INTERNAL_91ff0d68_4_k_cu_5dba2fcd_320834cuda3std6ranges3__45__cpo4swapE:
	.zero		1
.L_8:


//--------------------- .nv.constant0._ZN7cutlass13device_kernelINS_4gemm6kernel13GemmUniversalIN4cute5tupleIJiiiiEEENS1_10collective13CollectiveMmaINS1_34MainloopSm90TmaGmmaWarpSpecializedILi3ENS5_IJNS4_1CILi1EEESB_SB_EEENS1_35KernelTmaWarpSpecializedCooperativeEEENS5_IJNSA_ILi256EEESF_NSA_ILi128EEEEEEaNS5_IJlSB_lEEEaSI_NS4_8TiledMMAINS4_8MMA_AtomIJNS4_4SM904GMMA27MMA_64x256x32_S32S8S8_SS_TNEEEENS4_6LayoutINS5_IJNSA_ILi2EEESB_SB_EEENS5_IJSB_NSA_ILi0EEESS_EEEEENS5_IJNS4_10UnderscoreESV_SV_EEEEENS4_13SM90_TMA_LOADENS4_14ComposedLayoutINS4_7SwizzleILi3ELi4ELi3EEENS4_18smem_ptr_flag_bitsILi8EEENSP_INS5_IJNSA_ILi8EEESG_EEENS5_IJSG_SB_EEEEEEEvNS4_8identityESY_S18_vS19_EENS_8epilogue10collective6detail29Sm90TmaWarpSpecializedAdapterINS1C_15DefaultEpilogueIaSI_SI_NS1B_6thread17LinearCombinationIaLi1EiiLNS1G_9ScaleType4KindE0ELNS_15FloatRoundStyleE2EaEENS1_15EpilogueDefaultEEEEEvvEEEEvNT_6ParamsE --------------------------
	.section	.nv.constant0._ZN7cutlass13device_kernelINS_4gemm6kernel13GemmUniversalIN4cute5tupleIJiiiiEEENS1_10collective13CollectiveMmaINS1_34MainloopSm90TmaGmmaWarpSpecializedILi3ENS5_IJNS4_1CILi1EEESB_SB_EEENS1_35KernelTmaWarpSpecializedCooperativeEEENS5_IJNSA_ILi256EEESF_NSA_ILi128EEEEEEaNS5_IJlSB_lEEEaSI_NS4_8TiledMMAINS4_8MMA_AtomIJNS4_4SM904GMMA27MMA_64x256x32_S32S8S8_SS_TNEEEENS4_6LayoutINS5_IJNSA_ILi2EEESB_SB_EEENS5_IJSB_NSA_ILi0EEESS_EEEEENS5_IJNS4_10UnderscoreESV_SV_EEEEENS4_13SM90_TMA_LOADENS4_14ComposedLayoutINS4_7SwizzleILi3ELi4ELi3EEENS4_18smem_ptr_flag_bitsILi8EEENSP_INS5_IJNSA_ILi8EEESG_EEENS5_IJSG_SB_EEEEEEEvNS4_8identityESY_S18_vS19_EENS_8epilogue10collective6detail29Sm90TmaWarpSpecializedAdapterINS1C_15DefaultEpilogueIaSI_SI_NS1B_6thread17LinearCombinationIaLi1EiiLNS1G_9ScaleType4KindE0ELNS_15FloatRoundStyleE2EaEENS1_15EpilogueDefaultEEEEEvvEEEEvNT_6ParamsE,"a",@progbits
	.sectionflags	@""
	.align	4
.nv.constant0._ZN7cutlass13device_kernelINS_4gemm6kernel13GemmUniversalIN4cute5tupleIJiiiiEEENS1_10collective13CollectiveMmaINS1_34MainloopSm90TmaGmmaWarpSpecializedILi3ENS5_IJNS4_1CILi1EEESB_SB_EEENS1_35KernelTmaWarpSpecializedCooperativeEEENS5_IJNSA_ILi256EEESF_NSA_ILi128EEEEEEaNS5_IJlSB_lEEEaSI_NS4_8TiledMMAINS4_8MMA_AtomIJNS4_4SM904GMMA27MMA_64x256x32_S32S8S8_SS_TNEEEENS4_6LayoutINS5_IJNSA_ILi2EEESB_SB_EEENS5_IJSB_NSA_ILi0EEESS_EEEEENS5_IJNS4_10UnderscoreESV_SV_EEEEENS4_13SM90_TMA_LOADENS4_14ComposedLayoutINS4_7SwizzleILi3ELi4ELi3EEENS4_18smem_ptr_flag_bitsILi8EEENSP_INS5_IJNSA_ILi8EEESG_EEENS5_IJSG_SB_EEEEEEEvNS4_8identityESY_S18_vS19_EENS_8epilogue10collective6detail29Sm90TmaWarpSpecializedAdapterINS1C_15DefaultEpilogueIaSI_SI_NS1B_6thread17LinearCombinationIaLi1EiiLNS1G_9ScaleType4KindE0ELNS_15FloatRoundStyleE2EaEENS1_15EpilogueDefaultEEEEEvvEEEEvNT_6ParamsE:
	.zero		1664


//--------------------- SYMBOLS --------------------------

	.type		.nv.reservedSmem.offset0,@object
	.size		.nv.reservedSmem.offset0,0x4
	.type		__assertfail,@function
